def matmul_kernel(
    a_ptr,
    b_ptr,
    c_ptr,
    M,
    N,
    K,
    stride_am,
    stride_ak,
    stride_bk,
    stride_bn,
    stride_cm,
    stride_cn,
    BLOCK_M: tl.constexpr,
    BLOCK_N: tl.constexpr,
    BLOCK_K: tl.constexpr,
    GROUP_M: tl.constexpr,
):
    pid = tl.program_id(axis=0)
    num_pid_m = tl.cdiv(M, BLOCK_M)
    num_pid_n = tl.cdiv(N, BLOCK_N)
    num_pid_in_group = GROUP_M * num_pid_n
    group_id = pid // num_pid_in_group
    first_pid_m = group_id * GROUP_M
    group_size_m = min(num_pid_m - first_pid_m, GROUP_M)
    pid_m = first_pid_m + ((pid % num_pid_in_group) % group_size_m)
    pid_n = (pid % num_pid_in_group) // group_size_m

    offs_am = (pid_m * BLOCK_M + tl.arange(0, BLOCK_M)) % M
    offs_bn = (pid_n * BLOCK_N + tl.arange(0, BLOCK_N)) % N
    offs_k = tl.arange(0, BLOCK_K)
    a_ptrs = a_ptr + offs_am[:, None] * stride_am + offs_k[None, :] * stride_ak
    b_ptrs = b_ptr + offs_k[:, None] * stride_bk + offs_bn[None, :] * stride_bn

    acc = tl.zeros((BLOCK_M, BLOCK_N), dtype=tl.float32)
    for kk in range(0, tl.cdiv(K, BLOCK_K)):
        a = tl.load(a_ptrs, mask=offs_k[None, :] < K - kk * BLOCK_K, other=0.0)
        b = tl.load(b_ptrs, mask=offs_k[:, None] < K - kk * BLOCK_K, other=0.0)
        acc = tl.dot(a, b, acc)
        a_ptrs += BLOCK_K * stride_ak
        b_ptrs += BLOCK_K * stride_bk

    c = acc.to(c_ptr.dtype.element_ty)
    offs_cm = pid_m * BLOCK_M + tl.arange(0, BLOCK_M)
    offs_cn = pid_n * BLOCK_N + tl.arange(0, BLOCK_N)
    c_ptrs = c_ptr + offs_cm[:, None] * stride_cm + offs_cn[None, :] * stride_cn
    mask = (offs_cm[:, None] < M) & (offs_cn[None, :] < N)
    tl.store(c_ptrs, c, mask=mask)

# config = {"BLOCK_K": 32, "BLOCK_M": 64, "BLOCK_N": 512, "GROUP_M": 8, "arch": "sm_100", "dtype": "fp16", "num_ctas": 2, "num_stages": 3, "num_warps": 4}
# arch = sm_100


// ===== COMPILED SASS (sm_100a) =====

	.target	sm_100a

	.elftype	@"ET_EXEC"


//--------------------- .note.nv.tkinfo           --------------------------
	.section	.note.nv.tkinfo,"",@"SHT_NOTE"
	.sectionflags	@"SHF_NOTE_NV_TKINFO"
	.tkinfo
        /*0018*/ 	.word	0x00000081
        /*0030*/ 	.string	""
        /*0030*/ 	.string	"ptxas-blackwell"
        /*0030*/ 	.string	"Cuda compilation tools, release 12.9, V12.9.86"
        /*0030*/ 	.string	"Build cuda_12.9.r12.9/compiler.36037853_0"
        /*0030*/ 	.string	"-v  -suppress-debug-info  -lineinfo  -arch sm_100a "



//--------------------- .note.nv.cuver            --------------------------
	.section	.note.nv.cuver,"",@"SHT_NOTE"
	.sectionflags	@"SHF_NOTE_NV_CUVER"
        /*0018*/ 	.short	0x0001
        /*001a*/ 	.short	0x0064
        /*001c*/ 	.short	0x0001
        /*001e*/ 	.short	0x0000
        /*0020*/ 	.short	0x0001
        /*0022*/ 	.short	0x0000


//--------------------- .nv.info                  --------------------------
	.section	.nv.info,"",@"SHT_CUDA_INFO"
	.align	4


	//----- nvinfo : EIATTR_REGCOUNT
	.align		4
        /*0000*/ 	.byte	0x04, 0x2f
        /*0002*/ 	.short	(.L_4 - .L_3)
	.align		4
.L_3:
        /*0004*/ 	.word	index@(matmul_kernel)
        /*0008*/ 	.word	0x000000ff


	//----- nvinfo : EIATTR_FRAME_SIZE
	.align		4
.L_4:
        /*000c*/ 	.byte	0x04, 0x11
        /*000e*/ 	.short	(.L_6 - .L_5)
	.align		4
.L_5:
        /*0010*/ 	.word	index@($__internal_2_$__cuda_sm10x_tcgen05_guardrail_trap_unallocated_columns_being_dealloced)
        /*0014*/ 	.word	0x00000000


	//----- nvinfo : EIATTR_FRAME_SIZE
	.align		4
.L_6:
        /*0018*/ 	.byte	0x04, 0x11
        /*001a*/ 	.short	(.L_8 - .L_7)
	.align		4
.L_7:
        /*001c*/ 	.word	index@($__internal_1_$__cuda_sm10x_tcgen05_guardrail_trap_phase_invalid_during_alloc)
        /*0020*/ 	.word	0x00000000


	//----- nvinfo : EIATTR_FRAME_SIZE
	.align		4
.L_8:
        /*0024*/ 	.byte	0x04, 0x11
        /*0026*/ 	.short	(.L_10 - .L_9)
	.align		4
.L_9:
        /*0028*/ 	.word	index@($__internal_0_$__cuda_sm10x_tcgen05_guardrail_trap_col_being_dealloced_not_returned_by_alloc)
        /*002c*/ 	.word	0x00000000


	//----- nvinfo : EIATTR_FRAME_SIZE
	.align		4
.L_10:
        /*0030*/ 	.byte	0x04, 0x11
        /*0032*/ 	.short	(.L_12 - .L_11)
	.align		4
.L_11:
        /*0034*/ 	.word	index@(matmul_kernel)
        /*0038*/ 	.word	0x00000000


	//----- nvinfo : EIATTR_MIN_STACK_SIZE
	.align		4
.L_12:
        /*003c*/ 	.byte	0x04, 0x12
        /*003e*/ 	.short	(.L_14 - .L_13)
	.align		4
.L_13:
        /*0040*/ 	.word	index@(matmul_kernel)
        /*0044*/ 	.word	0x00000000
.L_14:


//--------------------- .nv.info.matmul_kernel    --------------------------
	.section	.nv.info.matmul_kernel,"",@"SHT_CUDA_INFO"
	.sectionflags	@""
	.align	4


	//----- nvinfo : EIATTR_CUDA_API_VERSION
	.align		4
        /*0000*/ 	.byte	0x04, 0x37
        /*0002*/ 	.short	(.L_16 - .L_15)
.L_15:
        /*0004*/ 	.word	0x00000081


	//----- nvinfo : EIATTR_KPARAM_INFO
	.align		4
.L_16:
        /*0008*/ 	.byte	0x04, 0x17
        /*000a*/ 	.short	(.L_18 - .L_17)
.L_17:
        /*000c*/ 	.word	0x00000000
        /*0010*/ 	.short	0x000d
        /*0012*/ 	.short	0x0048
        /*0014*/ 	.byte	0x00, 0xf4, 0x21, 0x00


	//----- nvinfo : EIATTR_KPARAM_INFO
	.align		4
.L_18:
        /*0018*/ 	.byte	0x04, 0x17
        /*001a*/ 	.short	(.L_20 - .L_19)
.L_19:
        /*001c*/ 	.word	0x00000000
        /*0020*/ 	.short	0x000c
        /*0022*/ 	.short	0x0040
        /*0024*/ 	.byte	0x00, 0xf4, 0x21, 0x00


	//----- nvinfo : EIATTR_KPARAM_INFO
	.align		4
.L_20:
        /*0028*/ 	.byte	0x04, 0x17
        /*002a*/ 	.short	(.L_22 - .L_21)
.L_21:
        /*002c*/ 	.word	0x00000000
        /*0030*/ 	.short	0x000b
        /*0032*/ 	.short	0x0038
        /*0034*/ 	.byte	0x00, 0xf0, 0x11, 0x00


	//----- nvinfo : EIATTR_KPARAM_INFO
	.align		4
.L_22:
        /*0038*/ 	.byte	0x04, 0x17
        /*003a*/ 	.short	(.L_24 - .L_23)
.L_23:
        /*003c*/ 	.word	0x00000000
        /*0040*/ 	.short	0x000a
        /*0042*/ 	.short	0x0034
        /*0044*/ 	.byte	0x00, 0xf0, 0x11, 0x00


	//----- nvinfo : EIATTR_KPARAM_INFO
	.align		4
.L_24:
        /*0048*/ 	.byte	0x04, 0x17
        /*004a*/ 	.short	(.L_26 - .L_25)
.L_25:
        /*004c*/ 	.word	0x00000000
        /*0050*/ 	.short	0x0009
        /*0052*/ 	.short	0x0030
        /*0054*/ 	.byte	0x00, 0xf0, 0x11, 0x00


	//----- nvinfo : EIATTR_KPARAM_INFO
	.align		4
.L_26:
        /*0058*/ 	.byte	0x04, 0x17
        /*005a*/ 	.short	(.L_28 - .L_27)
.L_27:
        /*005c*/ 	.word	0x00000000
        /*0060*/ 	.short	0x0008
        /*0062*/ 	.short	0x002c
        /*0064*/ 	.byte	0x00, 0xf0, 0x11, 0x00


	//----- nvinfo : EIATTR_KPARAM_INFO
	.align		4
.L_28:
        /*0068*/ 	.byte	0x04, 0x17
        /*006a*/ 	.short	(.L_30 - .L_29)
.L_29:
        /*006c*/ 	.word	0x00000000
        /*0070*/ 	.short	0x0007
        /*0072*/ 	.short	0x0028
        /*0074*/ 	.byte	0x00, 0xf0, 0x11, 0x00


	//----- nvinfo : EIATTR_KPARAM_INFO
	.align		4
.L_30:
        /*0078*/ 	.byte	0x04, 0x17
        /*007a*/ 	.short	(.L_32 - .L_31)
.L_31:
        /*007c*/ 	.word	0x00000000
        /*0080*/ 	.short	0x0006
        /*0082*/ 	.short	0x0024
        /*0084*/ 	.byte	0x00, 0xf0, 0x11, 0x00


	//----- nvinfo : EIATTR_KPARAM_INFO
	.align		4
.L_32:
        /*0088*/ 	.byte	0x04, 0x17
        /*008a*/ 	.short	(.L_34 - .L_33)
.L_33:
        /*008c*/ 	.word	0x00000000
        /*0090*/ 	.short	0x0005
        /*0092*/ 	.short	0x0020
        /*0094*/ 	.byte	0x00, 0xf0, 0x11, 0x00


	//----- nvinfo : EIATTR_KPARAM_INFO
	.align		4
.L_34:
        /*0098*/ 	.byte	0x04, 0x17
        /*009a*/ 	.short	(.L_36 - .L_35)
.L_35:
        /*009c*/ 	.word	0x00000000
        /*00a0*/ 	.short	0x0004
        /*00a2*/ 	.short	0x001c
        /*00a4*/ 	.byte	0x00, 0xf0, 0x11, 0x00


	//----- nvinfo : EIATTR_KPARAM_INFO
	.align		4
.L_36:
        /*00a8*/ 	.byte	0x04, 0x17
        /*00aa*/ 	.short	(.L_38 - .L_37)
.L_37:
        /*00ac*/ 	.word	0x00000000
        /*00b0*/ 	.short	0x0003
        /*00b2*/ 	.short	0x0018
        /*00b4*/ 	.byte	0x00, 0xf0, 0x11, 0x00


	//----- nvinfo : EIATTR_KPARAM_INFO
	.align		4
.L_38:
        /*00b8*/ 	.byte	0x04, 0x17
        /*00ba*/ 	.short	(.L_40 - .L_39)
.L_39:
        /*00bc*/ 	.word	0x00000000
        /*00c0*/ 	.short	0x0002
        /*00c2*/ 	.short	0x0010
        /*00c4*/ 	.byte	0x00, 0xf4, 0x21, 0x00


	//----- nvinfo : EIATTR_KPARAM_INFO
	.align		4
.L_40:
        /*00c8*/ 	.byte	0x04, 0x17
        /*00ca*/ 	.short	(.L_42 - .L_41)
.L_41:
        /*00cc*/ 	.word	0x00000000
        /*00d0*/ 	.short	0x0001
        /*00d2*/ 	.short	0x0008
        /*00d4*/ 	.byte	0x00, 0xf4, 0x21, 0x00


	//----- nvinfo : EIATTR_KPARAM_INFO
	.align		4
.L_42:
        /*00d8*/ 	.byte	0x04, 0x17
        /*00da*/ 	.short	(.L_44 - .L_43)
.L_43:
        /*00dc*/ 	.word	0x00000000
        /*00e0*/ 	.short	0x0000
        /*00e2*/ 	.short	0x0000
        /*00e4*/ 	.byte	0x00, 0xf4, 0x21, 0x00


	//----- nvinfo : EIATTR_EXPLICIT_CLUSTER
	.align		4
.L_44:
        /*00e8*/ 	.byte	0x01, 0x3e
	.zero		2


	//----- nvinfo : EIATTR_CTA_PER_CLUSTER
	.align		4
        /*00ec*/ 	.byte	0x04, 0x3d
        /*00ee*/ 	.short	(.L_46 - .L_45)
.L_45:
        /*00f0*/ 	.word	0x00000002
        /*00f4*/ 	.word	0x00000001
        /*00f8*/ 	.word	0x00000001


	//----- nvinfo : EIATTR_AT_ENTRY_FRAGMENTS
	.align		4
.L_46:
        /*00fc*/ 	.byte	0x04, 0x4f
        /*00fe*/ 	.short	(.L_48 - .L_47)


	//   ....[0]....
.L_47:
        /*0100*/ 	.word	0x00000004


	//----- nvinfo : EIATTR_RESERVED_SMEM_USED
	.align		4
.L_48:
        /*0104*/ 	.byte	0x01, 0x41
	.zero		2


	//----- nvinfo : EIATTR_SPARSE_MMA_MASK
	.align		4
        /*0108*/ 	.byte	0x03, 0x50
        /*010a*/ 	.short	0x0000


	//----- nvinfo : EIATTR_TCGEN05_1CTA_USED
	.align		4
        /*010c*/ 	.byte	0x01, 0x51
	.zero		2


	//----- nvinfo : EIATTR_MAXREG_COUNT
	.align		4
        /*0110*/ 	.byte	0x03, 0x1b
        /*0112*/ 	.short	0x00ff


	//----- nvinfo : EIATTR_NUM_BARRIERS
	.align		4
        /*0114*/ 	.byte	0x02, 0x4c
        /*0116*/ 	.byte	0x01
	.zero		1


	//----- nvinfo : EIATTR_INT_WARP_WIDE_INSTR_OFFSETS
	.align		4
        /*0118*/ 	.byte	0x04, 0x31
        /*011a*/ 	.short	(.L_50 - .L_49)


	//   ....[0]....
.L_49:
        /*011c*/ 	.word	0x00003740


	//   ....[1]....
        /*0120*/ 	.word	0x00003760


	//   ....[2]....
        /*0124*/ 	.word	0x00004f20


	//   ....[3]....
        /*0128*/ 	.word	0x0000c280


	//   ....[4]....
        /*012c*/ 	.word	0x0000c2d0


	//----- nvinfo : EIATTR_COOP_GROUP_MASK_REGIDS
	.align		4
.L_50:
        /*0130*/ 	.byte	0x04, 0x29
        /*0132*/ 	.short	(.L_52 - .L_51)


	//   ....[0]....
.L_51:
        /*0134*/ 	.word	0xffffffff


	//   ....[1]....
        /*0138*/ 	.word	0xffffffff


	//   ....[2]....
        /*013c*/ 	.word	0xffffffff


	//   ....[3]....
        /*0140*/ 	.word	0xffffffff


	//----- nvinfo : EIATTR_COOP_GROUP_INSTR_OFFSETS
	.align		4
.L_52:
        /*0144*/ 	.byte	0x04, 0x28
        /*0146*/ 	.short	(.L_54 - .L_53)


	//   ....[0]....
.L_53:
        /*0148*/ 	.word	0x00000070


	//   ....[1]....
        /*014c*/ 	.word	0x00000330


	//   ....[2]....
        /*0150*/ 	.word	0x0000c110


	//   ....[3]....
        /*0154*/ 	.word	0x0000c380


	//----- nvinfo : EIATTR_VRC_CTA_INIT_COUNT
	.align		4
.L_54:
        /*0158*/ 	.byte	0x02, 0x4a
        /*015a*/ 	.byte	0x80
	.zero		1


	//----- nvinfo : EIATTR_MBARRIER_INSTR_OFFSETS
	.align		4
        /*015c*/ 	.byte	0x04, 0x39
        /*015e*/ 	.short	(.L_56 - .L_55)


	//   ....[0]....
.L_55:
        /*0160*/ 	.word	0x00003900
        /*0164*/ 	.word	0x000000ff
        /*0168*/ 	.word	0x00000000
        /*016c*/ 	.short	0x0100
        /*016e*/ 	.byte	0x0f
	.zero		1


	//   ....[1]....
        /*0170*/ 	.word	0x00004f60
        /*0174*/ 	.word	0x000000ff
        /*0178*/ 	.word	0x0000a008
        /*017c*/ 	.short	0x0100
        /*017e*/ 	.byte	0x0d
	.zero		1


	//   ....[2]....
        /*0180*/ 	.word	0x000065f0
        /*0184*/ 	.word	0x000000ff
        /*0188*/ 	.word	0x00000000
        /*018c*/ 	.short	0x010a
        /*018e*/ 	.byte	0x0f
	.zero		1


	//   ....[3]....
        /*0190*/ 	.word	0x00007da0
        /*0194*/ 	.word	0x000000ff
        /*0198*/ 	.word	0x00000000
        /*019c*/ 	.short	0x010a
        /*019e*/ 	.byte	0x0f
	.zero		1


	//   ....[4]....
        /*01a0*/ 	.word	0x00007ee0
        /*01a4*/ 	.word	0x000000ff
        /*01a8*/ 	.word	0x0000a000
        /*01ac*/ 	.short	0x0108
        /*01ae*/ 	.byte	0x0d
	.zero		1


	//   ....[5]....
        /*01b0*/ 	.word	0x00007f70
        /*01b4*/ 	.word	0x000000ff
        /*01b8*/ 	.word	0x0000a008
        /*01bc*/ 	.short	0x0108
        /*01be*/ 	.byte	0x0d
	.zero		1


	//   ....[6]....
        /*01c0*/ 	.word	0x0000c3a0
        /*01c4*/ 	.word	0x000000ff
        /*01c8*/ 	.word	0x00000000
        /*01cc*/ 	.short	0x010a
        /*01ce*/ 	.byte	0x0f
	.zero		1


	//   ....[7]....
        /*01d0*/ 	.word	0x0000c3d0
        /*01d4*/ 	.word	0x000000ff
        /*01d8*/ 	.word	0x00000000
        /*01dc*/ 	.short	0x010a
        /*01de*/ 	.byte	0x0f
	.zero		1


	//----- nvinfo : EIATTR_NUM_MBARRIERS
	.align		4
.L_56:
        /*01e0*/ 	.byte	0x03, 0x38
        /*01e2*/ 	.short	0x0002


	//----- nvinfo : EIATTR_EXIT_INSTR_OFFSETS
	.align		4
        /*01e4*/ 	.byte	0x04, 0x1c
        /*01e6*/ 	.short	(.L_58 - .L_57)


	//   ....[0]....
.L_57:
        /*01e8*/ 	.word	0x0000c390


	//----- nvinfo : EIATTR_REQNTID
	.align		4
.L_58:
        /*01ec*/ 	.byte	0x04, 0x10
        /*01ee*/ 	.short	(.L_60 - .L_59)
.L_59:
        /*01f0*/ 	.word	0x00000080
        /*01f4*/ 	.word	0x00000001
        /*01f8*/ 	.word	0x00000001


	//----- nvinfo : EIATTR_CRS_STACK_SIZE
	.align		4
.L_60:
        /*01fc*/ 	.byte	0x04, 0x1e
        /*01fe*/ 	.short	(.L_62 - .L_61)
.L_61:
        /*0200*/ 	.word	0x00000000


	//----- nvinfo : EIATTR_CBANK_PARAM_SIZE
	.align		4
.L_62:
        /*0204*/ 	.byte	0x03, 0x19
        /*0206*/ 	.short	0x0050


	//----- nvinfo : EIATTR_PARAM_CBANK
	.align		4
        /*0208*/ 	.byte	0x04, 0x0a
        /*020a*/ 	.short	(.L_64 - .L_63)
	.align		4
.L_63:
        /*020c*/ 	.word	index@(.nv.constant0.matmul_kernel)
        /*0210*/ 	.short	0x0380
        /*0212*/ 	.short	0x0050


	//----- nvinfo : EIATTR_SW_WAR
	.align		4
.L_64:
        /*0214*/ 	.byte	0x04, 0x36
        /*0216*/ 	.short	(.L_66 - .L_65)
.L_65:
        /*0218*/ 	.word	0x00000008
.L_66:


//--------------------- .nv.compat                --------------------------
	.section	.nv.compat,"",@"SHT_CUDA_COMPAT_INFO"
	.align	4
        /*0000*/ 	.byte	0x02, 0x02, 0x02, 0x00, 0x02, 0x05, 0x05, 0x00, 0x02, 0x03, 0x00, 0x00, 0x02, 0x06, 0x01, 0x00


//--------------------- .nv.callgraph             --------------------------
	.section	.nv.callgraph,"",@"SHT_CUDA_CALLGRAPH"
	.align	4
	.sectionentsize	8
	.align		4
        /*0000*/ 	.word	0x00000000
	.align		4
        /*0004*/ 	.word	0xffffffff
	.align		4
        /*0008*/ 	.word	0x00000000
	.align		4
        /*000c*/ 	.word	0xfffffffe
	.align		4
        /*0010*/ 	.word	0x00000000
	.align		4
        /*0014*/ 	.word	0xfffffffd
	.align		4
        /*0018*/ 	.word	0x00000000
	.align		4
        /*001c*/ 	.word	0xfffffffc


//--------------------- .text.matmul_kernel       --------------------------
	.section	.text.matmul_kernel,"ax",@progbits
	.align	128
        .global         matmul_kernel
        .type           matmul_kernel,@function
        .size           matmul_kernel,(.L_x_20 - matmul_kernel)
        .other          matmul_kernel,@"STO_CUDA_ENTRY STV_DEFAULT"
matmul_kernel:
.text.matmul_kernel:
[----:B------:R-:W0:Y:S01]  /*0000*/  LDC R1, c[0x0][0x37c] ;  /* 0x0000df00ff017b82 */ /* 0x000e220000000800 */
[----:B------:R-:W1:Y:S01]  /*0010*/  S2R R132, SR_TID.X ;  /* 0x0000000000847919 */ /* 0x000e620000002100 */
[----:B------:R-:W2:Y:S01]  /*0020*/  LDCU.64 UR26, c[0x0][0x358] ;  /* 0x00006b00ff1a77ac */ /* 0x000ea20008000a00 */
[----:B-1----:R-:W-:-:S13]  /*0030*/  ISETP.GE.U32.AND P0, PT, R132, 0x20, PT ;  /* 0x000000208400780c */ /* 0x002fda0003f06070 */
[----:B------:R-:W-:Y:S02]  /*0040*/  VOTEU.ANY UP0, P0 ;  /* 0x0000000000ff7886 */ /* 0x000fe40000000100 */
[----:B0-2---:R-:W-:Y:S05]  /*0050*/  BRA.U UP0, `(.L_x_0) ;  /* 0x0000000100b87547 */ /* 0x005fea000b800000 */
[----:B------:R-:W0:Y:S01]  /*0060*/  S2UR UR6, SR_CgaCtaId ;  /* 0x00000000000679c3 */ /* 0x000e220000008800 */
[----:B------:R-:W-:Y:S01]  /*0070*/  NOP ;  /* 0x0000000000007918 */ /* 0x000fe20000000000 */
[----:B------:R-:W-:Y:S02]  /*0080*/  UMOV UR4, 0x40 ;  /* 0x0000004000047882 */ /* 0x000fe40000000000 */
[----:B0-----:R-:W-:-:S09]  /*0090*/  ULEA UR4, UR6, UR4, 0x18 ;  /* 0x0000000406047291 */ /* 0x001fd2000f8ec0ff */
[----:B------:R-:W0:Y:S01]  /*00a0*/  LDS.U8 R0, [UR4] ;  /* 0x00000004ff007984 */ /* 0x000e220008000000 */
[----:B------:R-:W-:Y:S02]  /*00b0*/  UMOV UR4, 0x400 ;  /* 0x0000040000047882 */ /* 0x000fe40000000000 */
[----:B------:R-:W-:Y:S01]  /*00c0*/  ULEA UR4, UR6, UR4, 0x18 ;  /* 0x0000000406047291 */ /* 0x000fe2000f8ec0ff */
[----:B0-----:R-:W-:-:S13]  /*00d0*/  ISETP.NE.AND P0, PT, R0, RZ, PT ;  /* 0x000000ff0000720c */ /* 0x001fda0003f05270 */
[----:B------:R-:W-:Y:S05]  /*00e0*/  @P0 BRA `(.L_x_1) ;  /* 0x00000000007c0947 */ /* 0x000fea0003800000 */
[----:B------:R-:W-:-:S13]  /*00f0*/  ELECT P0, URZ, PT ;  /* 0x0000000000ff782f */ /* 0x000fda0003800000 */
[----:B------:R-:W-:Y:S05]  /*0100*/  @!P0 BRA `(.L_x_2) ;  /* 0x0000000000848947 */ /* 0x000fea0003800000 */
[----:B------:R-:W-:Y:S01]  /*0110*/  UMOV UR5, 0x8 ;  /* 0x0000000800057882 */ /* 0x000fe20000000000 */
[----:B------:R-:W-:Y:S02]  /*0120*/  IMAD.MOV.U32 R4, RZ, RZ, 0x1 ;  /* 0x00000001ff047424 */ /* 0x000fe400078e00ff */
[----:B------:R-:W-:Y:S02]  /*0130*/  IMAD.MOV.U32 R5, RZ, RZ, 0xff ;  /* 0x000000ffff057424 */ /* 0x000fe400078e00ff */
[----:B------:R-:W-:Y:S04]  /*0140*/  DEPBAR.LE SB0, 0x36 ;  /* 0x00008d800000791a */ /* 0x000fe80000000000 */
[----:B------:R-:W0:Y:S02]  /*0150*/  UTCATOMSWS.FIND_AND_SET.ALIGN UP1, UR5, UR5 ;  /* 0x00000005000575e3 */ /* 0x000e240008020800 */
[----:B0-----:R-:W-:-:S04]  /*0160*/  PLOP3.LUT P0, PT, PT, PT, UP1, 0x80, 0x8 ;  /* 0x000000000008781c */ /* 0x001fc80003f0f018 */
[----:B------:R-:W-:-:S04]  /*0170*/  SEL R0, RZ, 0xffffffff, !P0 ;  /* 0xffffffffff007807 */ /* 0x000fc80004000000 */
[----:B------:R-:W-:Y:S01]  /*0180*/  ISETP.NE.AND P0, PT, R0, RZ, PT ;  /* 0x000000ff0000720c */ /* 0x000fe20003f05270 */
[----:B------:R-:W-:-:S12]  /*0190*/  IMAD.U32 R0, RZ, RZ, UR5 ;  /* 0x00000005ff007e24 */ /* 0x000fd8000f8e00ff */
[----:B------:R-:W-:Y:S05]  /*01a0*/  @P0 BRA `(.L_x_3) ;  /* 0x0000000000240947 */ /* 0x000fea0003800000 */
.L_x_4:
[----:B------:R-:W-:Y:S05]  /*01b0*/  NANOSLEEP 0x64 ;  /* 0x000000640000795d */ /* 0x000fea0003800000 */
[----:B------:R-:W-:-:S05]  /*01c0*/  UMOV UR5, 0x8 ;  /* 0x0000000800057882 */ /* 0x000fca0000000000 */
[----:B------:R-:W-:Y:S04]  /*01d0*/  DEPBAR.LE SB0, 0x36 ;  /* 0x00008d800000791a */ /* 0x000fe80000000000 */
[----:B------:R-:W0:Y:S02]  /*01e0*/  UTCATOMSWS.FIND_AND_SET.ALIGN UP1, UR5, UR5 ;  /* 0x00000005000575e3 */ /* 0x000e240008020800 */
[----:B0-----:R-:W-:-:S04]  /*01f0*/  PLOP3.LUT P0, PT, PT, PT, UP1, 0x80, 0x8 ;  /* 0x000000000008781c */ /* 0x001fc80003f0f018 */
[----:B------:R-:W-:-:S04]  /*0200*/  SEL R0, RZ, 0xffffffff, !P0 ;  /* 0xffffffffff007807 */ /* 0x000fc80004000000 */
[----:B------:R-:W-:Y:S01]  /*0210*/  ISETP.NE.AND P0, PT, R0, RZ, PT ;  /* 0x000000ff0000720c */ /* 0x000fe20003f05270 */
[----:B------:R-:W-:-:S12]  /*0220*/  IMAD.U32 R0, RZ, RZ, UR5 ;  /* 0x00000005ff007e24 */ /* 0x000fd8000f8e00ff */
[----:B------:R-:W-:Y:S05]  /*0230*/  @!P0 BRA `(.L_x_4) ;  /* 0xfffffffc00dc8947 */ /* 0x000fea000383ffff */
.L_x_3:
[C---:B------:R-:W-:Y:S01]  /*0240*/  VIADD R3, R0.reuse, 0x10 ;  /* 0x0000001000037836 */ /* 0x040fe20000000000 */
[----:B------:R-:W-:Y:S01]  /*0250*/  UMOV UR5, 0x50 ;  /* 0x0000005000057882 */ /* 0x000fe20000000000 */
[----:B------:R-:W-:Y:S01]  /*0260*/  SHF.L.U32 R2, R5, R0, RZ ;  /* 0x0000000005027219 */ /* 0x000fe200000006ff */
[----:B------:R-:W-:Y:S01]  /*0270*/  ULEA UR5, UR6, UR5, 0x18 ;  /* 0x0000000506057291 */ /* 0x000fe2000f8ec0ff */
[----:B------:R-:W-:Y:S01]  /*0280*/  IMAD.SHL.U32 R0, R0, 0x20, RZ ;  /* 0x0000002000007824 */ /* 0x000fe200078e00ff */
[----:B------:R-:W-:-:S04]  /*0290*/  SHF.L.U32 R3, R4, R3, RZ ;  /* 0x0000000304037219 */ /* 0x000fc800000006ff */
[----:B------:R-:W-:-:S05]  /*02a0*/  LOP3.LUT R2, R3, R2, RZ, 0xfc, !PT ;  /* 0x0000000203027212 */ /* 0x000fca00078efcff */
[----:B------:R0:W-:Y:S04]  /*02b0*/  ATOMS.OR RZ, [UR5], R2 ;  /* 0x00000002ffff798c */ /* 0x0001e8000b000005 */
[----:B------:R0:W-:Y:S01]  /*02c0*/  STS [UR4], R0 ;  /* 0x00000000ff007988 */ /* 0x0001e20008000804 */
[----:B------:R-:W-:Y:S05]  /*02d0*/  BRA `(.L_x_2) ;  /* 0x0000000000107947 */ /* 0x000fea0003800000 */
.L_x_1:
[----:B------:R-:W-:Y:S01]  /*02e0*/  IMAD.MOV.U32 R0, RZ, RZ, -0x1 ;  /* 0xffffffffff007424 */ /* 0x000fe200078e00ff */
[----:B------:R-:W-:-:S04]  /*02f0*/  MOV R2, 0x320 ;  /* 0x0000032000027802 */ /* 0x000fc80000000f00 */
[----:B------:R0:W-:Y:S03]  /*0300*/  STS [UR4], R0 ;  /* 0x00000000ff007988 */ /* 0x0001e60008000804 */
[----:B0-----:R-:W-:Y:S05]  /*0310*/  CALL.REL.NOINC `($__internal_1_$__cuda_sm10x_tcgen05_guardrail_trap_phase_invalid_during_alloc) ;  /* 0x000000c000447944 */ /* 0x001fea0003c00000 */
.L_x_2:
[----:B------:R-:W-:Y:S05]  /*0320*/  WARPSYNC.ALL ;  /* 0x0000000000007948 */ /* 0x000fea0003800000 */
[----:B------:R-:W-:Y:S01]  /*0330*/  NOP ;  /* 0x0000000000007918 */ /* 0x000fe20000000000 */
.L_x_0:
[----:B------:R-:W1:Y:S08]  /*0340*/  LDC.64 R58, c[0x0][0x398] ;  /* 0x0000e600ff3a7b82 */ /* 0x000e700000000a00 */
[----:B------:R-:W2:Y:S02]  /*0350*/  S2UR UR5, SR_CgaSize ;  /* 0x00000000000579c3 */ /* 0x000ea40000008a00 */
[----:B--2---:R-:W-:-:S12]  /*0360*/  UIMAD UR5, UR5, -0xa0, URZ ;  /* 0xffffff60050578a4 */ /* 0x004fd8000f8e02ff */
[----:B------:R-:W2:Y:S01]  /*0370*/  LDCU UR5, c[0x0][UR5+0x2b0] ;  /* 0x00005600050577ac */ /* 0x000ea20008000800 */
[----:B------:R-:W3:Y:S01]  /*0380*/  S2R R15, SR_CgaCtaId ;  /* 0x00000000000f7919 */ /* 0x000ee20000008800 */
[----:B------:R-:W4:Y:S01]  /*0390*/  S2UR UR4, SR_CTAID.X ;  /* 0x00000000000479c3 */ /* 0x000f220000002500 */
[----:B01----:R-:W-:Y:S01]  /*03a0*/  VIADD R0, R59, 0x1ff ;  /* 0x000001ff3b007836 */ /* 0x003fe20000000000 */
[----:B------:R-:W-:-:S04]  /*03b0*/  IABS R11, R58 ;  /* 0x0000003a000b7213 */ /* 0x000fc80000000000 */
[----:B------:R-:W-:Y:S02]  /*03c0*/  SHF.R.S32.HI R3, RZ, 0x1f, R0 ;  /* 0x0000001fff037819 */ /* 0x000fe40000011400 */
[----:B----4-:R-:W-:Y:S01]  /*03d0*/  I2FP.F32.U32 R5, UR4 ;  /* 0x0000000400057c45 */ /* 0x010fe20008201000 */
[----:B------:R-:W0:Y:S01]  /*03e0*/  S2UR UR4, SR_CgaCtaId ;  /* 0x00000000000479c3 */ /* 0x000e220000008800 */
[----:B------:R-:W-:-:S03]  /*03f0*/  LEA.HI R3, R3, R0, RZ, 0x9 ;  /* 0x0000000003037211 */ /* 0x000fc600078f48ff */
[----:B--2---:R-:W-:Y:S01]  /*0400*/  FMUL R5, R5, UR5 ;  /* 0x0000000505057c20 */ /* 0x004fe20008400000 */
[----:B------:R-:W-:-:S05]  /*0410*/  SHF.R.S32.HI R3, RZ, 0x9, R3 ;  /* 0x00000009ff037819 */ /* 0x000fca0000011403 */
[----:B------:R-:W-:Y:S01]  /*0420*/  IMAD.SHL.U32 R4, R3, 0x8, RZ ;  /* 0x0000000803047824 */ /* 0x000fe200078e00ff */
[----:B------:R-:W-:Y:S04]  /*0430*/  F2I.U32.TRUNC.NTZ R5, R5 ;  /* 0x0000000500057305 */ /* 0x000fe8000020f000 */
[----:B------:R-:W-:-:S04]  /*0440*/  IABS R7, R4 ;  /* 0x0000000400077213 */ /* 0x000fc80000000000 */
[----:B------:R-:W1:Y:S08]  /*0450*/  I2F.RP R0, R7 ;  /* 0x0000000700007306 */ /* 0x000e700000209400 */
[----:B-1----:R-:W1:Y:S02]  /*0460*/  MUFU.RCP R0, R0 ;  /* 0x0000000000007308 */ /* 0x002e640000001000 */
[----:B-1----:R-:W-:Y:S01]  /*0470*/  VIADD R2, R0, 0xffffffe ;  /* 0x0ffffffe00027836 */ /* 0x002fe20000000000 */
[----:B------:R-:W-:-:S05]  /*0480*/  IABS R0, R5 ;  /* 0x0000000500007213 */ /* 0x000fca0000000000 */
[----:B------:R1:W2:Y:S02]  /*0490*/  F2I.FTZ.U32.TRUNC.NTZ R3, R2 ;  /* 0x0000000200037305 */ /* 0x0002a4000021f000 */
[----:B-1----:R-:W-:Y:S02]  /*04a0*/  IMAD.MOV.U32 R2, RZ, RZ, RZ ;  /* 0x000000ffff027224 */ /* 0x002fe400078e00ff */
[----:B--2---:R-:W-:-:S04]  /*04b0*/  IMAD.MOV R6, RZ, RZ, -R3 ;  /* 0x000000ffff067224 */ /* 0x004fc800078e0a03 */
[----:B------:R-:W-:Y:S01]  /*04c0*/  IMAD R9, R6, R7, RZ ;  /* 0x0000000706097224 */ /* 0x000fe200078e02ff */
[----:B------:R-:W-:-:S03]  /*04d0*/  IABS R6, R4 ;  /* 0x0000000400067213 */ /* 0x000fc60000000000 */
[----:B------:R-:W-:-:S04]  /*04e0*/  IMAD.HI.U32 R3, R3, R9, R2 ;  /* 0x0000000903037227 */ /* 0x000fc800078e0002 */
[----:B------:R-:W-:Y:S02]  /*04f0*/  IMAD.MOV R2, RZ, RZ, -R6 ;  /* 0x000000ffff027224 */ /* 0x000fe400078e0a06 */
[----:B------:R-:W-:-:S04]  /*0500*/  IMAD.HI.U32 R3, R3, R0, RZ ;  /* 0x0000000003037227 */ /* 0x000fc800078e00ff */
[----:B------:R-:W-:Y:S01]  /*0510*/  IMAD R0, R3, R2, R0 ;  /* 0x0000000203007224 */ /* 0x000fe200078e0200 */
[----:B------:R-:W-:Y:S04]  /*0520*/  BAR.SYNC.DEFER_BLOCKING 0x0 ;  /* 0x0000000000007b1d */ /* 0x000fe80000010000 */
[----:B------:R-:W-:-:S13]  /*0530*/  ISETP.GT.U32.AND P1, PT, R7, R0, PT ;  /* 0x000000000700720c */ /* 0x000fda0003f24070 */
[----:B------:R-:W-:Y:S02]  /*0540*/  @!P1 IMAD.IADD R0, R0, 0x1, -R7 ;  /* 0x0000000100009824 */ /* 0x000fe400078e0a07 */
[----:B------:R-:W-:Y:S01]  /*0550*/  @!P1 VIADD R3, R3, 0x1 ;  /* 0x0000000103039836 */ /* 0x000fe20000000000 */
[----:B------:R-:W-:Y:S02]  /*0560*/  ISETP.NE.AND P1, PT, R4, RZ, PT ;  /* 0x000000ff0400720c */ /* 0x000fe40003f25270 */
[----:B------:R-:W-:Y:S02]  /*0570*/  ISETP.GE.U32.AND P0, PT, R0, R7, PT ;  /* 0x000000070000720c */ /* 0x000fe40003f06070 */
[----:B------:R-:W-:-:S04]  /*0580*/  LOP3.LUT R0, R5, R4, RZ, 0x3c, !PT ;  /* 0x0000000405007212 */ /* 0x000fc800078e3cff */
[----:B------:R-:W-:Y:S01]  /*0590*/  ISETP.GE.AND P2, PT, R0, RZ, PT ;  /* 0x000000ff0000720c */ /* 0x000fe20003f46270 */
[----:B------:R-:W-:-:S06]  /*05a0*/  VIADD R0, R58, 0x3f ;  /* 0x0000003f3a007836 */ /* 0x000fcc0000000000 */
[----:B------:R-:W-:-:S04]  /*05b0*/  @P0 VIADD R3, R3, 0x1 ;  /* 0x0000000103030836 */ /* 0x000fc80000000000 */
[----:B------:R-:W-:Y:S01]  /*05c0*/  IMAD.MOV.U32 R2, RZ, RZ, R3 ;  /* 0x000000ffff027224 */ /* 0x000fe200078e0003 */
[----:B------:R-:W-:-:S03]  /*05d0*/  SHF.R.S32.HI R3, RZ, 0x1f, R0 ;  /* 0x0000001fff037819 */ /* 0x000fc60000011400 */
[----:B------:R-:W-:Y:S01]  /*05e0*/  @!P2 IMAD.MOV R2, RZ, RZ, -R2 ;  /* 0x000000ffff02a224 */ /* 0x000fe200078e0a02 */
[----:B------:R-:W-:Y:S02]  /*05f0*/  @!P1 LOP3.LUT R2, RZ, R4, RZ, 0x33, !PT ;  /* 0x00000004ff029212 */ /* 0x000fe400078e33ff */
[----:B------:R-:W-:-:S03]  /*0600*/  LEA.HI R3, R3, R0, RZ, 0x6 ;  /* 0x0000000003037211 */ /* 0x000fc600078f30ff */
[----:B------:R-:W-:Y:S02]  /*0610*/  IMAD.SHL.U32 R10, R2, 0x8, RZ ;  /* 0x00000008020a7824 */ /* 0x000fe400078e00ff */
[----:B------:R-:W-:-:S03]  /*0620*/  IMAD.MOV R2, RZ, RZ, -R2 ;  /* 0x000000ffff027224 */ /* 0x000fc600078e0a02 */
[----:B------:R-:W-:Y:S01]  /*0630*/  LEA.HI.SX32 R3, R3, -R10, 0x1a ;  /* 0x8000000a03037211 */ /* 0x000fe200078fd2ff */
[----:B------:R-:W-:-:S03]  /*0640*/  IMAD R12, R4, R2, R5 ;  /* 0x00000002040c7224 */ /* 0x000fc600078e0205 */
[----:B------:R-:W-:Y:S02]  /*0650*/  VIMNMX R13, PT, PT, R3, 0x8, PT ;  /* 0x00000008030d7848 */ /* 0x000fe40003fe0100 */
[----:B------:R-:W-:Y:S02]  /*0660*/  IABS R9, R12 ;  /* 0x0000000c00097213 */ /* 0x000fe40000000000 */
[-C--:B------:R-:W-:Y:S02]  /*0670*/  IABS R7, R13.reuse ;  /* 0x0000000d00077213 */ /* 0x080fe40000000000 */
[----:B------:R-:W-:Y:S02]  /*0680*/  IABS R4, R13 ;  /* 0x0000000d00047213 */ /* 0x000fe40000000000 */
[----:B------:R-:W1:Y:S08]  /*0690*/  I2F.RP R0, R7 ;  /* 0x0000000700007306 */ /* 0x000e700000209400 */
[----:B-1----:R-:W1:Y:S02]  /*06a0*/  MUFU.RCP R0, R0 ;  /* 0x0000000000007308 */ /* 0x002e640000001000 */
[----:B-1----:R-:W-:-:S02]  /*06b0*/  VIADD R3, R0, 0xffffffe ;  /* 0x0ffffffe00037836 */ /* 0x002fc40000000000 */
[----:B------:R-:W-:-:S04]  /*06c0*/  IMAD.MOV R0, RZ, RZ, -R4 ;  /* 0x000000ffff007224 */ /* 0x000fc800078e0a04 */
[----:B------:R-:W1:Y:S02]  /*06d0*/  F2I.FTZ.U32.TRUNC.NTZ R3, R3 ;  /* 0x0000000300037305 */ /* 0x000e64000021f000 */
[----:B-1----:R-:W-:-:S04]  /*06e0*/  IMAD.MOV R6, RZ, RZ, -R3 ;  /* 0x000000ffff067224 */ /* 0x002fc800078e0a03 */
[----:B------:R-:W-:Y:S01]  /*06f0*/  IMAD.MOV.U32 R2, RZ, RZ, R6 ;  /* 0x000000ffff027224 */ /* 0x000fe200078e0006 */
[----:B------:R-:W-:-:S03]  /*0700*/  MOV R6, 0x400 ;  /* 0x0000040000067802 */ /* 0x000fc60000000f00 */
[----:B------:R-:W-:Y:S01]  /*0710*/  IMAD R5, R2, R7, RZ ;  /* 0x0000000702057224 */ /* 0x000fe200078e02ff */
[----:B------:R-:W-:Y:S01]  /*0720*/  R2UR UR13, R6 ;  /* 0x00000000060d72ca */ /* 0x000fe200000e0000 */
[----:B------:R-:W-:-:S04]  /*0730*/  IMAD.MOV.U32 R2, RZ, RZ, RZ ;  /* 0x000000ffff027224 */ /* 0x000fc800078e00ff */
[----:B------:R-:W-:Y:S01]  /*0740*/  IMAD.HI.U32 R2, R3, R5, R2 ;  /* 0x0000000503027227 */ /* 0x000fe200078e0002 */
[----:B------:R-:W-:Y:S01]  /*0750*/  IABS R5, R59 ;  /* 0x0000003b00057213 */ /* 0x000fe20000000000 */
[----:B------:R-:W1:Y:S04]  /*0760*/  I2F.RP R3, R11 ;  /* 0x0000000b00037306 */ /* 0x000e680000209400 */
[----:B------:R-:W-:Y:S02]  /*0770*/  IMAD.HI.U32 R2, R2, R9, RZ ;  /* 0x0000000902027227 */ /* 0x000fe400078e00ff */
[----:B0-----:R-:W-:Y:S02]  /*0780*/  ULEA UR13, UR4, UR13, 0x18 ;  /* 0x0000000d040d7291 */ /* 0x001fe4000f8ec0ff */
[----:B------:R-:W-:Y:S01]  /*0790*/  IMAD R0, R2, R0, R9 ;  /* 0x0000000002007224 */ /* 0x000fe200078e0209 */
[----:B------:R-:W0:Y:S04]  /*07a0*/  I2F.RP R4, R5 ;  /* 0x0000000500047306 */ /* 0x000e280000209400 */
[----:B------:R-:W-:-:S02]  /*07b0*/  ISETP.GT.U32.AND P1, PT, R7, R0, PT ;  /* 0x000000000700720c */ /* 0x000fc40003f24070 */
[----:B------:R-:W2:Y:S02]  /*07c0*/  LDS R17, [UR13] ;  /* 0x0000000dff117984 */ /* 0x000ea40008000800 */
[----:B-1----:R-:W1:Y:S08]  /*07d0*/  MUFU.RCP R3, R3 ;  /* 0x0000000300037308 */ /* 0x002e700000001000 */
[----:B0-----:R-:W0:Y:S01]  /*07e0*/  MUFU.RCP R4, R4 ;  /* 0x0000000400047308 */ /* 0x001e220000001000 */
[----:B------:R-:W-:-:S02]  /*07f0*/  @!P1 IMAD.IADD R0, R0, 0x1, -R7 ;  /* 0x0000000100009824 */ /* 0x000fc400078e0a07 */
[----:B------:R-:W-:Y:S01]  /*0800*/  @!P1 VIADD R2, R2, 0x1 ;  /* 0x0000000102029836 */ /* 0x000fe20000000000 */
[----:B------:R-:W-:Y:S01]  /*0810*/  BAR.SYNC.DEFER_BLOCKING 0x0 ;  /* 0x0000000000007b1d */ /* 0x000fe20000010000 */
[----:B------:R-:W-:Y:S02]  /*0820*/  ISETP.NE.AND P1, PT, R13, RZ, PT ;  /* 0x000000ff0d00720c */ /* 0x000fe40003f25270 */
[----:B------:R-:W-:Y:S02]  /*0830*/  ISETP.GE.U32.AND P0, PT, R0, R7, PT ;  /* 0x000000070000720c */ /* 0x000fe40003f06070 */
[----:B------:R-:W-:Y:S01]  /*0840*/  LOP3.LUT R0, R12, R13, RZ, 0x3c, !PT ;  /* 0x0000000d0c007212 */ /* 0x000fe200078e3cff */
[----:B-1----:R-:W-:Y:S01]  /*0850*/  VIADD R6, R3, 0xffffffe ;  /* 0x0ffffffe03067836 */ /* 0x002fe20000000000 */
[----:B------:R-:W-:Y:S02]  /*0860*/  LOP3.LUT R3, R132, 0x3f, RZ, 0xc0, !PT ;  /* 0x0000003f84037812 */ /* 0x000fe400078ec0ff */
[----:B------:R-:W-:Y:S01]  /*0870*/  ISETP.GE.AND P2, PT, R0, RZ, PT ;  /* 0x000000ff0000720c */ /* 0x000fe20003f46270 */
[----:B------:R1:W4:Y:S01]  /*0880*/  F2I.FTZ.U32.TRUNC.NTZ R7, R6 ;  /* 0x0000000600077305 */ /* 0x000322000021f000 */
[----:B0-----:R-:W-:Y:S01]  /*0890*/  VIADD R8, R4, 0xffffffe ;  /* 0x0ffffffe04087836 */ /* 0x001fe20000000000 */
[----:B------:R-:W-:-:S04]  /*08a0*/  SHF.R.U32.HI R4, RZ, 0x5, R132 ;  /* 0x00000005ff047819 */ /* 0x000fc80000011684 */
[----:B------:R-:W-:Y:S02]  /*08b0*/  @P0 VIADD R2, R2, 0x1 ;  /* 0x0000000102020836 */ /* 0x000fe40000000000 */
[----:B------:R0:W5:Y:S01]  /*08c0*/  F2I.FTZ.U32.TRUNC.NTZ R9, R8 ;  /* 0x0000000800097305 */ /* 0x000162000021f000 */
[----:B-1----:R-:W-:Y:S02]  /*08d0*/  IMAD.MOV.U32 R6, RZ, RZ, RZ ;  /* 0x000000ffff067224 */ /* 0x002fe400078e00ff */
[----:B------:R-:W-:-:S04]  /*08e0*/  IMAD.MOV.U32 R14, RZ, RZ, R2 ;  /* 0x000000ffff0e7224 */ /* 0x000fc800078e0002 */
[----:B------:R-:W-:Y:S01]  /*08f0*/  @!P2 IMAD.MOV R14, RZ, RZ, -R14 ;  /* 0x000000ffff0ea224 */ /* 0x000fe200078e0a0e */
[----:B------:R-:W-:Y:S01]  /*0900*/  @!P1 LOP3.LUT R14, RZ, R13, RZ, 0x33, !PT ;  /* 0x0000000dff0e9212 */ /* 0x000fe200078e33ff */
[----:B----4-:R-:W-:Y:S01]  /*0910*/  IMAD.MOV R2, RZ, RZ, -R7 ;  /* 0x000000ffff027224 */ /* 0x010fe200078e0a07 */
[----:B--2---:R-:W-:Y:S01]  /*0920*/  R2UR UR12, R17 ;  /* 0x00000000110c72ca */ /* 0x004fe200000e0000 */
[----:B0-----:R-:W-:Y:S02]  /*0930*/  IMAD.MOV.U32 R8, RZ, RZ, RZ ;  /* 0x000000ffff087224 */ /* 0x001fe400078e00ff */
[----:B------:R-:W-:-:S04]  /*0940*/  IMAD.MOV R0, RZ, RZ, -R14 ;  /* 0x000000ffff007224 */ /* 0x000fc800078e0a0e */
[----:B------:R-:W-:Y:S02]  /*0950*/  IMAD R0, R13, R0, R12 ;  /* 0x000000000d007224 */ /* 0x000fe400078e020c */
[----:B------:R-:W-:Y:S02]  /*0960*/  IMAD R13, R2, R11, RZ ;  /* 0x0000000b020d7224 */ /* 0x000fe400078e02ff */
[----:B------:R-:W-:Y:S02]  /*0970*/  IMAD.IADD R0, R10, 0x1, R0 ;  /* 0x000000010a007824 */ /* 0x000fe400078e0200 */
[----:B------:R-:W-:-:S04]  /*0980*/  IMAD.HI.U32 R6, R7, R13, R6 ;  /* 0x0000000d07067227 */ /* 0x000fc800078e0006 */
[----:B------:R-:W-:Y:S02]  /*0990*/  IMAD R2, R0, 0x40, R3 ;  /* 0x0000004000027824 */ /* 0x000fe400078e0203 */
[----:B---3--:R-:W-:Y:S02]  /*09a0*/  IMAD R3, R15, 0x100, R4 ;  /* 0x000001000f037824 */ /* 0x008fe400078e0204 */
[----:B-----5:R-:W-:Y:S01]  /*09b0*/  IMAD.MOV R7, RZ, RZ, -R9 ;  /* 0x000000ffff077224 */ /* 0x020fe200078e0a09 */
[----:B------:R-:W-:Y:S01]  /*09c0*/  IABS R12, R2 ;  /* 0x00000002000c7213 */ /* 0x000fe20000000000 */
[----:B------:R-:W-:Y:S02]  /*09d0*/  IMAD.SHL.U32 R0, R14, 0x200, RZ ;  /* 0x000002000e007824 */ /* 0x000fe400078e00ff */
[----:B------:R-:W-:Y:S02]  /*09e0*/  IMAD.MOV.U32 R14, RZ, RZ, R7 ;  /* 0x000000ffff0e7224 */ /* 0x000fe400078e0007 */
[----:B------:R-:W-:Y:S01]  /*09f0*/  IMAD.HI.U32 R6, R6, R12, RZ ;  /* 0x0000000c06067227 */ /* 0x000fe200078e00ff */
[----:B------:R-:W-:-:S03]  /*0a00*/  LOP3.LUT R3, R0, 0x103, R3, 0xf8, !PT ;  /* 0x0000010300037812 */ /* 0x000fc600078ef803 */
[----:B------:R-:W-:Y:S01]  /*0a10*/  IMAD R7, R14, R5, RZ ;  /* 0x000000050e077224 */ /* 0x000fe200078e02ff */
[----:B------:R-:W-:Y:S01]  /*0a20*/  LOP3.LUT R23, R3, 0xfc, RZ, 0xfc, !PT ;  /* 0x000000fc03177812 */ /* 0x000fe200078efcff */
[----:B------:R-:W-:Y:S01]  /*0a30*/  IMAD.SHL.U32 R10, R4, 0x200000, RZ ;  /* 0x00200000040a7824 */ /* 0x000fe200078e00ff */
[----:B------:R-:W-:Y:S01]  /*0a40*/  IABS R14, R3 ;  /* 0x00000003000e7213 */ /* 0x000fe20000000000 */
[----:B------:R-:W-:Y:S01]  /*0a50*/  IMAD.HI.U32 R7, R9, R7, R8 ;  /* 0x0000000709077227 */ /* 0x000fe200078e0008 */
[----:B------:R-:W-:Y:S02]  /*0a60*/  IABS R16, R23 ;  /* 0x0000001700107213 */ /* 0x000fe40000000000 */
[----:B------:R-:W-:Y:S01]  /*0a70*/  LOP3.LUT R10, R10, 0x600000, RZ, 0xc0, !PT ;  /* 0x006000000a0a7812 */ /* 0x000fe200078ec0ff */
[----:B------:R-:W-:Y:S02]  /*0a80*/  IMAD.MOV R6, RZ, RZ, -R6 ;  /* 0x000000ffff067224 */ /* 0x000fe400078e0a06 */
[----:B------:R-:W-:Y:S01]  /*0a90*/  IMAD.HI.U32 R9, R7, R16, RZ ;  /* 0x0000001007097227 */ /* 0x000fe200078e00ff */
[----:B------:R-:W-:-:S03]  /*0aa0*/  R2UR UR14, R10 ;  /* 0x000000000a0e72ca */ /* 0x000fc600000e0000 */
[----:B------:R-:W-:Y:S02]  /*0ab0*/  IMAD R8, R11, R6, R12 ;  /* 0x000000060b087224 */ /* 0x000fe400078e020c */
[----:B------:R-:W-:-:S03]  /*0ac0*/  IMAD.HI.U32 R6, R7, R14, RZ ;  /* 0x0000000e07067227 */ /* 0x000fc600078e00ff */
[----:B------:R-:W-:Y:S01]  /*0ad0*/  ISETP.GT.U32.AND P1, PT, R11, R8, PT ;  /* 0x000000080b00720c */ /* 0x000fe20003f24070 */
[----:B------:R-:W-:Y:S02]  /*0ae0*/  IMAD.MOV R10, RZ, RZ, -R6 ;  /* 0x000000ffff0a7224 */ /* 0x000fe400078e0a06 */
[----:B------:R-:W-:Y:S01]  /*0af0*/  IMAD.MOV R9, RZ, RZ, -R9 ;  /* 0x000000ffff097224 */ /* 0x000fe200078e0a09 */
[----:B------:R-:W-:Y:S09]  /*0b00*/  BRA.U UP0, `(.L_x_5) ;  /* 0x0000000100187547 */ /* 0x000ff2000b800000 */
[----:B------:R-:W-:Y:S01]  /*0b10*/  ELECT P0, URZ, PT ;  /* 0x0000000000ff782f */ /* 0x000fe20003800000 */
[----:B------:R-:W-:Y:S01]  /*0b20*/  IMAD.MOV.U32 R6, RZ, RZ, 0x1 ;  /* 0x00000001ff067424 */ /* 0x000fe200078e00ff */
[----:B------:R-:W-:Y:S11]  /*0b30*/  UVIRTCOUNT.DEALLOC.SMPOOL 0x80 ;  /* 0x000000800000784c */ /* 0x000ff60000000000 */
[----:B------:R-:W-:-:S04]  /*0b40*/  @P0 MOV R12, 0x40 ;  /* 0x00000040000c0802 */ /* 0x000fc80000000f00 */
[----:B------:R-:W-:-:S05]  /*0b50*/  @P0 LEA R15, R15, R12, 0x18 ;  /* 0x0000000c0f0f0211 */ /* 0x000fca00078ec0ff */
[----:B------:R0:W-:Y:S02]  /*0b60*/  @P0 STS.U8 [R15], R6 ;  /* 0x000000060f000388 */ /* 0x0001e40000000000 */
.L_x_5:
[----:B0-----:R-:W-:Y:S01]  /*0b70*/  IMAD R6, R5, R10, R14 ;  /* 0x0000000a05067224 */ /* 0x001fe200078e020e */
[----:B------:R-:W-:Y:S01]  /*0b80*/  LOP3.LUT R10, R3, 0x8, RZ, 0xfc, !PT ;  /* 0x00000008030a7812 */ /* 0x000fe200078efcff */
[----:B------:R-:W-:Y:S01]  /*0b90*/  IMAD R16, R5, R9, R16 ;  /* 0x0000000905107224 */ /* 0x000fe200078e0210 */
[----:B------:R-:W-:Y:S01]  /*0ba0*/  LOP3.LUT R9, R3, 0x4, RZ, 0xfc, !PT ;  /* 0x0000000403097812 */ /* 0x000fe200078efcff */
[----:B------:R-:W-:Y:S01]  /*0bb0*/  @!P1 IMAD.IADD R8, R8, 0x1, -R11 ;  /* 0x0000000108089824 */ /* 0x000fe200078e0a0b */
[C---:B------:R-:W-:Y:S01]  /*0bc0*/  ISETP.GT.U32.AND P4, PT, R5.reuse, R6, PT ;  /* 0x000000060500720c */ /* 0x040fe20003f84070 */
[----:B------:R-:W0:Y:S01]  /*0bd0*/  LDC.64 R168, c[0x0][0x3a8] ;  /* 0x0000ea00ffa87b82 */ /* 0x000e220000000a00 */
[----:B------:R-:W-:Y:S01]  /*0be0*/  ISETP.GT.U32.AND P3, PT, R5, R16, PT ;  /* 0x000000100500720c */ /* 0x000fe20003f64070 */
[----:B------:R-:W-:Y:S01]  /*0bf0*/  UIADD3 UR14, UPT, UPT, UR12, UR14, URZ ;  /* 0x0000000e0c0e7290 */ /* 0x000fe2000fffe0ff */
[----:B------:R-:W-:Y:S01]  /*0c00*/  IABS R14, R10 ;  /* 0x0000000a000e7213 */ /* 0x000fe20000000000 */
[----:B------:R-:W1:Y:S01]  /*0c10*/  LDCU.128 UR8, c[0x0][0x380] ;  /* 0x00007000ff0877ac */ /* 0x000e620008000c00 */
[----:B------:R-:W-:-:S02]  /*0c20*/  ISETP.GE.AND P1, PT, R10, RZ, PT ;  /* 0x000000ff0a00720c */ /* 0x000fc40003f26270 */
[----:B------:R-:W-:Y:S01]  /*0c30*/  IABS R12, R9 ;  /* 0x00000009000c7213 */ /* 0x000fe20000000000 */
[----:B------:R-:W-:Y:S01]  /*0c40*/  IMAD.HI.U32 R10, R7, R14, RZ ;  /* 0x0000000e070a7227 */ /* 0x000fe200078e00ff */
[----:B------:R-:W-:Y:S01]  /*0c50*/  ISETP.GT.U32.AND P6, PT, R11, R8, PT ;  /* 0x000000080b00720c */ /* 0x000fe20003fc4070 */
[----:B------:R-:W-:Y:S01]  /*0c60*/  UMOV UR4, 0x1 ;  /* 0x0000000100047882 */ /* 0x000fe20000000000 */
[----:B------:R-:W-:Y:S01]  /*0c70*/  ISETP.GE.AND P2, PT, R9, RZ, PT ;  /* 0x000000ff0900720c */ /* 0x000fe20003f46270 */
[--C-:B------:R-:W-:Y:S01]  /*0c80*/  @!P4 IMAD.IADD R6, R6, 0x1, -R5.reuse ;  /* 0x000000010606c824 */ /* 0x100fe200078e0a05 */
[----:B------:R-:W-:Y:S01]  /*0c90*/  ISETP.GE.AND P0, PT, R2, RZ, PT ;  /* 0x000000ff0200720c */ /* 0x000fe20003f06270 */
[----:B------:R-:W-:Y:S01]  /*0ca0*/  @!P3 IMAD.IADD R16, R16, 0x1, -R5 ;  /* 0x000000011010b824 */ /* 0x000fe200078e0a05 */
[----:B------:R-:W-:Y:S01]  /*0cb0*/  LOP3.LUT R13, R3, 0xc, RZ, 0xfc, !PT ;  /* 0x0000000c030d7812 */ /* 0x000fe200078efcff */
[----:B------:R-:W-:Y:S01]  /*0cc0*/  IMAD.MOV R10, RZ, RZ, -R10 ;  /* 0x000000ffff0a7224 */ /* 0x000fe200078e0a0a */
[----:B------:R-:W-:Y:S01]  /*0cd0*/  ISETP.GT.U32.AND P3, PT, R5, R6, PT ;  /* 0x000000060500720c */ /* 0x000fe20003f64070 */
[----:B------:R-:W-:Y:S01]  /*0ce0*/  IMAD.HI.U32 R9, R7, R12, RZ ;  /* 0x0000000c07097227 */ /* 0x000fe200078e00ff */
[C---:B------:R-:W-:Y:S01]  /*0cf0*/  ISETP.GT.U32.AND P4, PT, R5.reuse, R16, PT ;  /* 0x000000100500720c */ /* 0x040fe20003f84070 */
[----:B------:R-:W-:Y:S01]  /*0d00*/  STTM.16dp32bit_t0_t15.x128 tmem[UR14], RZ ;  /* 0x000000ff000079ed */ /* 0x000fe20008b8000e */
[----:B------:R-:W-:Y:S01]  /*0d10*/  STTM.16dp32bit_t16_t31.x128 tmem[UR14+0x80], RZ ;  /* 0x000080ff000079ed */ /* 0x000fe20008ba000e */
[----:B------:R-:W-:Y:S01]  /*0d20*/  IABS R18, R13 ;  /* 0x0000000d00127213 */ /* 0x000fe20000000000 */
[----:B------:R-:W-:Y:S01]  /*0d30*/  IMAD R14, R5, R10, R14 ;  /* 0x0000000a050e7224 */ /* 0x000fe200078e020e */
[C---:B------:R-:W-:Y:S01]  /*0d40*/  LOP3.LUT R19, R3.reuse, 0x18, RZ, 0xfc, !PT ;  /* 0x0000001803137812 */ /* 0x040fe200078efcff */
[----:B------:R-:W-:Y:S01]  /*0d50*/  IMAD.MOV R9, RZ, RZ, -R9 ;  /* 0x000000ffff097224 */ /* 0x000fe200078e0a09 */
[----:B------:R-:W-:Y:S01]  /*0d60*/  LOP3.LUT R17, R3, 0x14, RZ, 0xfc, !PT ;  /* 0x0000001403117812 */ /* 0x000fe200078efcff */
[----:B------:R-:W-:Y:S01]  /*0d70*/  @!P6 IMAD.IADD R8, R8, 0x1, -R11 ;  /* 0x000000010808e824 */ /* 0x000fe200078e0a0b */
[----:B------:R-:W-:Y:S01]  /*0d80*/  ISETP.NE.AND P6, PT, R58, RZ, PT ;  /* 0x000000ff3a00720c */ /* 0x000fe20003fc5270 */
[----:B------:R-:W-:Y:S01]  /*0d90*/  IMAD R12, R5, R9, R12 ;  /* 0x00000009050c7224 */ /* 0x000fe200078e020c */
[----:B------:R-:W-:Y:S01]  /*0da0*/  LOP3.LUT R9, R3, 0x10, RZ, 0xfc, !PT ;  /* 0x0000001003097812 */ /* 0x000fe200078efcff */
[--C-:B------:R-:W-:Y:S01]  /*0db0*/  @!P3 IMAD.IADD R6, R6, 0x1, -R5.reuse ;  /* 0x000000010606b824 */ /* 0x100fe200078e0a05 */
[C---:B------:R-:W-:Y:S01]  /*0dc0*/  ISETP.GT.U32.AND P3, PT, R5.reuse, R14, PT ;  /* 0x0000000e0500720c */ /* 0x040fe20003f64070 */
[----:B------:R-:W-:Y:S01]  /*0dd0*/  @!P0 IMAD.MOV R8, RZ, RZ, -R8 ;  /* 0x000000ffff088224 */ /* 0x000fe200078e0a08 */
[----:B------:R-:W-:Y:S01]  /*0de0*/  ISETP.GT.U32.AND P0, PT, R5, R12, PT ;  /* 0x0000000c0500720c */ /* 0x000fe20003f04070 */
[--C-:B------:R-:W-:Y:S01]  /*0df0*/  @!P4 IMAD.IADD R16, R16, 0x1, -R5.reuse ;  /* 0x000000011010c824 */ /* 0x100fe200078e0a05 */
[----:B------:R-:W-:Y:S01]  /*0e00*/  IABS R20, R9 ;  /* 0x0000000900147213 */ /* 0x000fe20000000000 */
[----:B------:R-:W-:Y:S01]  /*0e10*/  IMAD.HI.U32 R11, R7, R18, RZ ;  /* 0x00000012070b7227 */ /* 0x000fe200078e00ff */
[----:B------:R-:W-:Y:S01]  /*0e20*/  ISETP.GE.AND P4, PT, R9, RZ, PT ;  /* 0x000000ff0900720c */ /* 0x000fe20003f86270 */
[----:B------:R-:W2:Y:S01]  /*0e30*/  FENCE.VIEW.ASYNC.T ;  /* 0x00000000000073c6 */ /* 0x000ea20000000200 */
[----:B------:R-:W-:Y:S01]  /*0e40*/  IABS R24, R19 ;  /* 0x0000001300187213 */ /* 0x000fe20000000000 */
[----:B------:R-:W-:Y:S01]  /*0e50*/  IMAD.HI.U32 R9, R7, R20, RZ ;  /* 0x0000001407097227 */ /* 0x000fe200078e00ff */
[----:B------:R-:W-:Y:S01]  /*0e60*/  @!P6 LOP3.LUT R8, RZ, R58, RZ, 0x33, !PT ;  /* 0x0000003aff08e212 */ /* 0x000fe200078e33ff */
[----:B------:R-:W-:Y:S01]  /*0e70*/  UIADD3 UR15, UPT, UPT, UR13, 0xa000, URZ ;  /* 0x0000a0000d0f7890 */ /* 0x000fe2000fffe0ff */
[C---:B------:R-:W-:Y:S01]  /*0e80*/  ISETP.GE.AND P6, PT, R3.reuse, RZ, PT ;  /* 0x000000ff0300720c */ /* 0x040fe20003fc6270 */
[--C-:B------:R-:W-:Y:S01]  /*0e90*/  @!P3 IMAD.IADD R14, R14, 0x1, -R5.reuse ;  /* 0x000000010e0eb824 */ /* 0x100fe200078e0a05 */
[----:B------:R-:W-:Y:S01]  /*0ea0*/  IABS R22, R17 ;  /* 0x0000001100167213 */ /* 0x000fe20000000000 */
[----:B------:R-:W-:Y:S01]  /*0eb0*/  @!P0 IMAD.IADD R12, R12, 0x1, -R5 ;  /* 0x000000010c0c8824 */ /* 0x000fe200078e0a05 */
[----:B------:R-:W-:Y:S01]  /*0ec0*/  LOP3.LUT R31, R3, 0x24, RZ, 0xfc, !PT ;  /* 0x00000024031f7812 */ /* 0x000fe200078efcff */
[----:B------:R-:W-:Y:S01]  /*0ed0*/  IMAD.MOV R9, RZ, RZ, -R9 ;  /* 0x000000ffff097224 */ /* 0x000fe200078e0a09 */
[C---:B------:R-:W-:Y:S01]  /*0ee0*/  ISETP.GT.U32.AND P3, PT, R5.reuse, R14, PT ;  /* 0x0000000e0500720c */ /* 0x040fe20003f64070 */
[----:B------:R-:W-:Y:S01]  /*0ef0*/  IMAD.MOV R11, RZ, RZ, -R11 ;  /* 0x000000ffff0b7224 */ /* 0x000fe200078e0a0b */
[C---:B------:R-:W-:Y:S01]  /*0f00*/  ISETP.GT.U32.AND P0, PT, R5.reuse, R12, PT ;  /* 0x0000000c0500720c */ /* 0x040fe20003f04070 */
[C---:B------:R-:W-:Y:S01]  /*0f10*/  IMAD R20, R5.reuse, R9, R20 ;  /* 0x0000000905147224 */ /* 0x040fe200078e0214 */
[----:B------:R-:W-:Y:S01]  /*0f20*/  IABS R28, R31 ;  /* 0x0000001f001c7213 */ /* 0x000fe20000000000 */
[----:B------:R-:W-:Y:S01]  /*0f30*/  IMAD R18, R5, R11, R18 ;  /* 0x0000000b05127224 */ /* 0x000fe200078e0212 */
[----:B------:R-:W-:Y:S01]  /*0f40*/  LOP3.LUT R21, R3, 0x1c, RZ, 0xfc, !PT ;  /* 0x0000001c03157812 */ /* 0x000fe200078efcff */
[----:B------:R-:W-:Y:S01]  /*0f50*/  IMAD.HI.U32 R11, R7, R24, RZ ;  /* 0x00000018070b7227 */ /* 0x000fe200078e00ff */
[----:B------:R-:W-:Y:S01]  /*0f60*/  LOP3.LUT R25, R3, 0x20, RZ, 0xfc, !PT ;  /* 0x0000002003197812 */ /* 0x000fe200078efcff */
[----:B------:R-:W3:Y:S01]  /*0f70*/  LDCU UR5, c[0x0][0x3b0] ;  /* 0x00007600ff0577ac */ /* 0x000ee20008000800 */
[----:B------:R-:W-:Y:S01]  /*0f80*/  IABS R26, R21 ;  /* 0x00000015001a7213 */ /* 0x000fe20000000000 */
[----:B------:R-:W-:Y:S01]  /*0f90*/  @!P6 IMAD.MOV R6, RZ, RZ, -R6 ;  /* 0x000000ffff06e224 */ /* 0x000fe200078e0a06 */
[C---:B------:R-:W-:Y:S01]  /*0fa0*/  ISETP.GT.U32.AND P6, PT, R5.reuse, R18, PT ;  /* 0x000000120500720c */ /* 0x040fe20003fc4070 */
[----:B------:R-:W-:Y:S01]  /*0fb0*/  @!P3 IMAD.IADD R14, R14, 0x1, -R5 ;  /* 0x000000010e0eb824 */ /* 0x000fe200078e0a05 */
[----:B------:R-:W-:Y:S01]  /*0fc0*/  ISETP.GT.U32.AND P3, PT, R5, R20, PT ;  /* 0x000000140500720c */ /* 0x000fe20003f64070 */
[----:B------:R-:W-:Y:S01]  /*0fd0*/  IMAD.HI.U32 R10, R7, R22, RZ ;  /* 0x00000016070a7227 */ /* 0x000fe200078e00ff */
[----:B------:R-:W-:-:S02]  /*0fe0*/  ISETP.GE.AND P5, PT, R13, RZ, PT ;  /* 0x000000ff0d00720c */ /* 0x000fc40003fa6270 */
[C---:B------:R-:W-:Y:S01]  /*0ff0*/  LOP3.LUT R33, R3.reuse, 0x28, RZ, 0xfc, !PT ;  /* 0x0000002803217812 */ /* 0x040fe200078efcff */
[----:B------:R-:W-:Y:S01]  /*1000*/  IMAD.MOV R11, RZ, RZ, -R11 ;  /* 0x000000ffff0b7224 */ /* 0x000fe200078e0a0b */
[----:B------:R-:W-:Y:S01]  /*1010*/  LOP3.LUT R34, R3, 0x2c, RZ, 0xfc, !PT ;  /* 0x0000002c03227812 */ /* 0x000fe200078efcff */
[----:B------:R-:W-:Y:S01]  /*1020*/  IMAD.MOV R10, RZ, RZ, -R10 ;  /* 0x000000ffff0a7224 */ /* 0x000fe200078e0a0a */
[----:B------:R-:W-:Y:S01]  /*1030*/  IABS R30, R33 ;  /* 0x00000021001e7213 */ /* 0x000fe20000000000 */
[----:B------:R-:W-:Y:S01]  /*1040*/  @!P0 IMAD.IADD R12, R12, 0x1, -R5 ;  /* 0x000000010c0c8824 */ /* 0x000fe200078e0a05 */
[----:B------:R-:W-:Y:S01]  /*1050*/  ISETP.GE.AND P0, PT, R23, RZ, PT ;  /* 0x000000ff1700720c */ /* 0x000fe20003f06270 */
[C---:B------:R-:W-:Y:S01]  /*1060*/  IMAD R23, R5.reuse, R11, R24 ;  /* 0x0000000b05177224 */ /* 0x040fe200078e0218 */
[----:B------:R-:W-:Y:S01]  /*1070*/  IABS R24, R25 ;  /* 0x0000001900187213 */ /* 0x000fe20000000000 */
[----:B------:R-:W-:Y:S01]  /*1080*/  IMAD R22, R5, R10, R22 ;  /* 0x0000000a05167224 */ /* 0x000fe200078e0216 */
[----:B------:R-:W-:Y:S01]  /*1090*/  IABS R32, R34 ;  /* 0x0000002200207213 */ /* 0x000fe20000000000 */
[----:B------:R-:W-:Y:S01]  /*10a0*/  IMAD.HI.U32 R10, R7, R28, RZ ;  /* 0x0000001c070a7227 */ /* 0x000fe200078e00ff */
[----:B------:R-:W-:-:S02]  /*10b0*/  LOP3.LUT R46, R3, 0x5c, RZ, 0xfc, !PT ;  /* 0x0000005c032e7812 */ /* 0x000fc400078efcff */
[----:B------:R-:W-:Y:S01]  /*10c0*/  LOP3.LUT R63, R3, 0xc4, RZ, 0xfc, !PT ;  /* 0x000000c4033f7812 */ /* 0x000fe200078efcff */
[--C-:B------:R-:W-:Y:S01]  /*10d0*/  @!P3 IMAD.IADD R20, R20, 0x1, -R5.reuse ;  /* 0x000000011414b824 */ /* 0x100fe200078e0a05 */
[C---:B------:R-:W-:Y:S01]  /*10e0*/  ISETP.GT.U32.AND P3, PT, R5.reuse, R23, PT ;  /* 0x000000170500720c */ /* 0x040fe20003f64070 */
[----:B------:R-:W-:Y:S01]  /*10f0*/  @!P6 IMAD.IADD R18, R18, 0x1, -R5 ;  /* 0x000000011212e824 */ /* 0x000fe200078e0a05 */
[----:B------:R-:W-:Y:S01]  /*1100*/  ISETP.GT.U32.AND P6, PT, R5, R22, PT ;  /* 0x000000160500720c */ /* 0x000fe20003fc4070 */
[----:B------:R-:W-:Y:S01]  /*1110*/  IMAD.MOV R15, RZ, RZ, -R10 ;  /* 0x000000ffff0f7224 */ /* 0x000fe200078e0a0a */
[----:B------:R-:W-:Y:S01]  /*1120*/  LOP3.LUT R61, R3, 0xc0, RZ, 0xfc, !PT ;  /* 0x000000c0033d7812 */ /* 0x000fe200078efcff */
[----:B------:R-:W-:Y:S01]  /*1130*/  IMAD.MOV.U32 R10, RZ, RZ, R16 ;  /* 0x000000ffff0a7224 */ /* 0x000fe200078e0010 */
[----:B------:R-:W-:Y:S01]  /*1140*/  IABS R84, R63 ;  /* 0x0000003f00547213 */ /* 0x000fe20000000000 */
[----:B------:R-:W-:Y:S01]  /*1150*/  IMAD.HI.U32 R13, R7, R26, RZ ;  /* 0x0000001a070d7227 */ /* 0x000fe200078e00ff */
[----:B------:R-:W-:-:S02]  /*1160*/  IABS R82, R61 ;  /* 0x0000003d00527213 */ /* 0x000fc40000000000 */
[----:B------:R-:W-:Y:S01]  /*1170*/  LOP3.LUT R65, R3, 0xc8, RZ, 0xfc, !PT ;  /* 0x000000c803417812 */ /* 0x000fe200078efcff */
[----:B------:R-:W-:Y:S01]  /*1180*/  @!P0 IMAD.MOV R10, RZ, RZ, -R10 ;  /* 0x000000ffff0a8224 */ /* 0x000fe200078e0a0a */
[----:B------:R-:W-:Y:S01]  /*1190*/  ISETP.GT.U32.AND P0, PT, R5, R18, PT ;  /* 0x000000120500720c */ /* 0x000fe20003f04070 */
[----:B------:R-:W-:Y:S01]  /*11a0*/  IMAD.HI.U32 R9, R7, R24, RZ ;  /* 0x0000001807097227 */ /* 0x000fe200078e00ff */
[----:B------:R-:W-:Y:S02]  /*11b0*/  IABS R86, R65 ;  /* 0x0000004100567213 */ /* 0x000fe40000000000 */
[C---:B------:R-:W-:Y:S01]  /*11c0*/  LOP3.LUT R71, R3.reuse, 0xd0, RZ, 0xfc, !PT ;  /* 0x000000d003477812 */ /* 0x040fe200078efcff */
[----:B------:R-:W-:Y:S01]  /*11d0*/  IMAD.MOV R13, RZ, RZ, -R13 ;  /* 0x000000ffff0d7224 */ /* 0x000fe200078e0a0d */
[----:B------:R-:W-:Y:S01]  /*11e0*/  LOP3.LUT R67, R3, 0xcc, RZ, 0xfc, !PT ;  /* 0x000000cc03437812 */ /* 0x000fe200078efcff */
[----:B------:R-:W-:Y:S01]  /*11f0*/  IMAD.MOV R9, RZ, RZ, -R9 ;  /* 0x000000ffff097224 */ /* 0x000fe200078e0a09 */
[----:B------:R-:W-:Y:S01]  /*1200*/  IABS R90, R71 ;  /* 0x00000047005a7213 */ /* 0x000fe20000000000 */
[--C-:B------:R-:W-:Y:S01]  /*1210*/  @!P3 IMAD.IADD R23, R23, 0x1, -R5.reuse ;  /* 0x000000011717b824 */ /* 0x100fe200078e0a05 */
[C---:B------:R-:W-:Y:S01]  /*1220*/  ISETP.GT.U32.AND P3, PT, R5.reuse, R20, PT ;  /* 0x000000140500720c */ /* 0x040fe20003f64070 */
[----:B------:R-:W-:Y:S01]  /*1230*/  IMAD R26, R5, R13, R26 ;  /* 0x0000000d051a7224 */ /* 0x000fe200078e021a */
[----:B------:R-:W-:Y:S01]  /*1240*/  IABS R88, R67 ;  /* 0x0000004300587213 */ /* 0x000fe20000000000 */
[----:B------:R-:W-:Y:S01]  /*1250*/  @!P6 IMAD.IADD R22, R22, 0x1, -R5 ;  /* 0x000000011616e824 */ /* 0x000fe200078e0a05 */
[----:B------:R-:W-:Y:S01]  /*1260*/  LOP3.LUT R73, R3, 0xd4, RZ, 0xfc, !PT ;  /* 0x000000d403497812 */ /* 0x000fe200078efcff */
[C---:B------:R-:W-:Y:S01]  /*1270*/  IMAD R27, R5.reuse, R9, R24 ;  /* 0x00000009051b7224 */ /* 0x040fe200078e0218 */
[C---:B------:R-:W-:Y:S01]  /*1280*/  ISETP.GT.U32.AND P6, PT, R5.reuse, R26, PT ;  /* 0x0000001a0500720c */ /* 0x040fe20003fc4070 */
[----:B------:R-:W-:Y:S01]  /*1290*/  @!P2 IMAD.MOV R12, RZ, RZ, -R12 ;  /* 0x000000ffff0ca224 */ /* 0x000fe200078e0a0c */
[----:B------:R-:W-:Y:S01]  /*12a0*/  ISETP.GT.U32.AND P2, PT, R5, R22, PT ;  /* 0x000000160500720c */ /* 0x000fe20003f44070 */
[----:B------:R-:W-:Y:S01]  /*12b0*/  IMAD.HI.U32 R11, R7, R30, RZ ;  /* 0x0000001e070b7227 */ /* 0x000fe200078e00ff */
[----:B------:R-:W-:-:S02]  /*12c0*/  IABS R92, R73 ;  /* 0x00000049005c7213 */ /* 0x000fc40000000000 */
[----:B------:R-:W-:Y:S01]  /*12d0*/  LOP3.LUT R75, R3, 0xdc, RZ, 0xfc, !PT ;  /* 0x000000dc034b7812 */ /* 0x000fe200078efcff */
[----:B------:R-:W-:Y:S01]  /*12e0*/  @!P0 IMAD.IADD R18, R18, 0x1, -R5 ;  /* 0x0000000112128824 */ /* 0x000fe200078e0a05 */
[C---:B------:R-:W-:Y:S01]  /*12f0*/  ISETP.GT.U32.AND P0, PT, R5.reuse, R27, PT ;  /* 0x0000001b0500720c */ /* 0x040fe20003f04070 */
[----:B------:R-:W-:Y:S01]  /*1300*/  @!P1 IMAD.MOV R14, RZ, RZ, -R14 ;  /* 0x000000ffff0e9224 */ /* 0x000fe200078e0a0e */
[C---:B------:R-:W-:Y:S01]  /*1310*/  ISETP.GT.U32.AND P1, PT, R5.reuse, R23, PT ;  /* 0x000000170500720c */ /* 0x040fe20003f24070 */
[----:B------:R-:W-:Y:S01]  /*1320*/  IMAD R28, R5, R15, R28 ;  /* 0x0000000f051c7224 */ /* 0x000fe200078e021c */
[C---:B------:R-:W-:Y:S01]  /*1330*/  LOP3.LUT R15, R3.reuse, 0x44, RZ, 0xfc, !PT ;  /* 0x00000044030f7812 */ /* 0x040fe200078efcff */
[----:B------:R-:W-:Y:S01]  /*1340*/  IMAD.MOV R11, RZ, RZ, -R11 ;  /* 0x000000ffff0b7224 */ /* 0x000fe200078e0a0b */
[----:B------:R-:W-:Y:S01]  /*1350*/  LOP3.LUT R79, R3, 0xe4, RZ, 0xfc, !PT ;  /* 0x000000e4034f7812 */ /* 0x000fe200078efcff */
[--C-:B------:R-:W-:Y:S01]  /*1360*/  @!P3 IMAD.IADD R20, R20, 0x1, -R5.reuse ;  /* 0x000000011414b824 */ /* 0x100fe200078e0a05 */
[C---:B------:R-:W-:Y:S01]  /*1370*/  ISETP.GT.U32.AND P3, PT, R5.reuse, R28, PT ;  /* 0x0000001c0500720c */ /* 0x040fe20003f64070 */
[----:B------:R-:W-:Y:S01]  /*1380*/  IMAD R29, R5, R11, R30 ;  /* 0x0000000b051d7224 */ /* 0x000fe200078e021e */
[----:B------:R-:W-:Y:S01]  /*1390*/  LOP3.LUT R11, R3, 0x30, RZ, 0xfc, !PT ;  /* 0x00000030030b7812 */ /* 0x000fe200078efcff */
[--C-:B------:R-:W-:Y:S01]  /*13a0*/  @!P6 IMAD.IADD R26, R26, 0x1, -R5.reuse ;  /* 0x000000011a1ae824 */ /* 0x100fe200078e0a05 */
[----:B------:R-:W-:Y:S01]  /*13b0*/  IABS R36, R15 ;  /* 0x0000000f00247213 */ /* 0x000fe20000000000 */
[--C-:B------:R-:W-:Y:S01]  /*13c0*/  @!P2 IMAD.IADD R22, R22, 0x1, -R5.reuse ;  /* 0x000000011616a824 */ /* 0x100fe200078e0a05 */
[----:B------:R-:W-:Y:S01]  /*13d0*/  ISETP.GT.U32.AND P2, PT, R5, R29, PT ;  /* 0x0000001d0500720c */ /* 0x000fe20003f44070 */
[--C-:B------:R-:W-:Y:S01]  /*13e0*/  @!P0 IMAD.IADD R27, R27, 0x1, -R5.reuse ;  /* 0x000000011b1b8824 */ /* 0x100fe200078e0a05 */
[----:B------:R-:W-:Y:S01]  /*13f0*/  ISETP.GE.AND P0, PT, R19, RZ, PT ;  /* 0x000000ff1300720c */ /* 0x000fe20003f06270 */
[----:B------:R-:W-:Y:S01]  /*1400*/  @!P1 IMAD.IADD R23, R23, 0x1, -R5 ;  /* 0x0000000117179824 */ /* 0x000fe200078e0a05 */
[----:B------:R-:W-:Y:S01]  /*1410*/  ISETP.GT.U32.AND P6, PT, R5, R26, PT ;  /* 0x0000001a0500720c */ /* 0x000fe20003fc4070 */
[----:B------:R-:W-:Y:S01]  /*1420*/  IMAD.HI.U32 R13, R7, R32, RZ ;  /* 0x00000020070d7227 */ /* 0x000fe200078e00ff */
[----:B------:R-:W-:-:S02]  /*1430*/  ISETP.GE.AND P1, PT, R17, RZ, PT ;  /* 0x000000ff1100720c */ /* 0x000fc40003f26270 */
[----:B------:R-:W-:Y:S01]  /*1440*/  IABS R16, R11 ;  /* 0x0000000b00107213 */ /* 0x000fe20000000000 */
[----:B------:R-:W-:Y:S01]  /*1450*/  @!P3 IMAD.IADD R28, R28, 0x1, -R5 ;  /* 0x000000011c1cb824 */ /* 0x000fe200078e0a05 */
[----:B------:R-:W-:Y:S01]  /*1460*/  ISETP.GE.AND P3, PT, R21, RZ, PT ;  /* 0x000000ff1500720c */ /* 0x000fe20003f66270 */
[----:B------:R-:W-:Y:S01]  /*1470*/  @!P5 IMAD.MOV R18, RZ, RZ, -R18 ;  /* 0x000000ffff12d224 */ /* 0x000fe200078e0a12 */
[----:B------:R-:W-:Y:S01]  /*1480*/  ISETP.GT.U32.AND P5, PT, R5, R27, PT ;  /* 0x0000001b0500720c */ /* 0x000fe20003fa4070 */
[----:B------:R-:W-:Y:S01]  /*1490*/  IMAD.MOV R13, RZ, RZ, -R13 ;  /* 0x000000ffff0d7224 */ /* 0x000fe200078e0a0d */
[----:B------:R-:W-:Y:S01]  /*14a0*/  LOP3.LUT R17, R3, 0x4c, RZ, 0xfc, !PT ;  /* 0x0000004c03117812 */ /* 0x000fe200078efcff */
[----:B------:R-:W-:Y:S01]  /*14b0*/  IMAD.HI.U32 R9, R7, R16, RZ ;  /* 0x0000001007097227 */ /* 0x000fe200078e00ff */
[----:B------:R-:W-:Y:S02]  /*14c0*/  LOP3.LUT R19, R3, 0x50, RZ, 0xfc, !PT ;  /* 0x0000005003137812 */ /* 0x000fe400078efcff */
[----:B------:R-:W-:Y:S01]  /*14d0*/  IABS R38, R17 ;  /* 0x0000001100267213 */ /* 0x000fe20000000000 */
[----:B------:R-:W-:Y:S01]  /*14e0*/  IMAD R30, R5, R13, R32 ;  /* 0x0000000d051e7224 */ /* 0x000fe200078e0220 */
[----:B------:R-:W-:Y:S01]  /*14f0*/  LOP3.LUT R13, R3, 0x34, RZ, 0xfc, !PT ;  /* 0x00000034030d7812 */ /* 0x000fe200078efcff */
[----:B------:R-:W-:Y:S01]  /*1500*/  @!P2 IMAD.IADD R29, R29, 0x1, -R5 ;  /* 0x000000011d1da824 */ /* 0x000fe200078e0a05 */
[----:B------:R-:W-:Y:S01]  /*1510*/  ISETP.GE.AND P2, PT, R25, RZ, PT ;  /* 0x000000ff1900720c */ /* 0x000fe20003f46270 */
[----:B------:R-:W-:Y:S01]  /*1520*/  IMAD.MOV R9, RZ, RZ, -R9 ;  /* 0x000000ffff097224 */ /* 0x000fe200078e0a09 */
[----:B------:R-:W-:Y:S01]  /*1530*/  IABS R32, R13 ;  /* 0x0000000d00207213 */ /* 0x000fe20000000000 */
[----:B------:R-:W-:Y:S01]  /*1540*/  @!P0 IMAD.MOV R23, RZ, RZ, -R23 ;  /* 0x000000ffff178224 */ /* 0x000fe200078e0a17 */
[----:B------:R-:W-:Y:S01]  /*1550*/  ISETP.GE.AND P0, PT, R31, RZ, PT ;  /* 0x000000ff1f00720c */ /* 0x000fe20003f06270 */
[--C-:B------:R-:W-:Y:S01]  /*1560*/  @!P6 IMAD.IADD R26, R26, 0x1, -R5.reuse ;  /* 0x000000011a1ae824 */ /* 0x100fe200078e0a05 */
[C---:B------:R-:W-:Y:S01]  /*1570*/  ISETP.GT.U32.AND P6, PT, R5.reuse, R30, PT ;  /* 0x0000001e0500720c */ /* 0x040fe20003fc4070 */
[----:B------:R-:W-:Y:S01]  /*1580*/  @!P1 IMAD.MOV R22, RZ, RZ, -R22 ;  /* 0x000000ffff169224 */ /* 0x000fe200078e0a16 */
[C---:B------:R-:W-:Y:S01]  /*1590*/  ISETP.GT.U32.AND P1, PT, R5.reuse, R29, PT ;  /* 0x0000001d0500720c */ /* 0x040fe20003f24070 */
[----:B------:R-:W-:Y:S01]  /*15a0*/  IMAD R31, R5, R9, R16 ;  /* 0x00000009051f7224 */ /* 0x000fe200078e0210 */
[----:B------:R-:W-:Y:S01]  /*15b0*/  LOP3.LUT R21, R3, 0x54, RZ, 0xfc, !PT ;  /* 0x0000005403157812 */ /* 0x000fe200078efcff */
[----:B------:R-:W-:Y:S01]  /*15c0*/  @!P4 IMAD.MOV R20, RZ, RZ, -R20 ;  /* 0x000000ffff14c224 */ /* 0x000fe200078e0a14 */
[----:B------:R-:W-:Y:S01]  /*15d0*/  ISETP.GT.U32.AND P4, PT, R5, R28, PT ;  /* 0x0000001c0500720c */ /* 0x000fe20003f84070 */
[----:B------:R-:W-:Y:S01]  /*15e0*/  @!P3 IMAD.MOV R26, RZ, RZ, -R26 ;  /* 0x000000ffff1ab224 */ /* 0x000fe200078e0a1a */
[----:B------:R-:W-:Y:S01]  /*15f0*/  ISETP.GE.AND P3, PT, R33, RZ, PT ;  /* 0x000000ff2100720c */ /* 0x000fe20003f66270 */
[----:B------:R-:W-:Y:S01]  /*1600*/  @!P5 IMAD.IADD R27, R27, 0x1, -R5 ;  /* 0x000000011b1bd824 */ /* 0x000fe200078e0a05 */
[----:B------:R-:W-:Y:S01]  /*1610*/  ISETP.GT.U32.AND P5, PT, R5, R31, PT ;  /* 0x0000001f0500720c */ /* 0x000fe20003fa4070 */
[----:B------:R-:W-:Y:S01]  /*1620*/  IMAD.HI.U32 R9, R7, R32, RZ ;  /* 0x0000002007097227 */ /* 0x000fe200078e00ff */
[----:B------:R-:W-:-:S02]  /*1630*/  LOP3.LUT R25, R3, 0x58, RZ, 0xfc, !PT ;  /* 0x0000005803197812 */ /* 0x000fc400078efcff */
[----:B------:R-:W-:Y:S01]  /*1640*/  IABS R40, R21 ;  /* 0x0000001500287213 */ /* 0x000fe20000000000 */
[----:B------:R-:W-:Y:S01]  /*1650*/  IMAD.MOV R9, RZ, RZ, -R9 ;  /* 0x000000ffff097224 */ /* 0x000fe200078e0a09 */
[----:B------:R-:W-:Y:S01]  /*1660*/  IABS R42, R25 ;  /* 0x00000019002a7213 */ /* 0x000fe20000000000 */
[--C-:B------:R-:W-:Y:S01]  /*1670*/  @!P1 IMAD.IADD R29, R29, 0x1, -R5.reuse ;  /* 0x000000011d1d9824 */ /* 0x100fe200078e0a05 */
[----:B------:R-:W-:Y:S01]  /*1680*/  ISETP.GE.AND P1, PT, R11, RZ, PT ;  /* 0x000000ff0b00720c */ /* 0x000fe20003f26270 */
[----:B------:R-:W-:Y:S01]  /*1690*/  IMAD R32, R5, R9, R32 ;  /* 0x0000000905207224 */ /* 0x000fe200078e0220 */
[C---:B------:R-:W-:Y:S01]  /*16a0*/  LOP3.LUT R9, R3.reuse, 0x38, RZ, 0xfc, !PT ;  /* 0x0000003803097812 */ /* 0x040fe200078efcff */
[--C-:B------:R-:W-:Y:S01]  /*16b0*/  @!P4 IMAD.IADD R28, R28, 0x1, -R5.reuse ;  /* 0x000000011c1cc824 */ /* 0x100fe200078e0a05 */
[----:B------:R-:W-:Y:S01]  /*16c0*/  LOP3.LUT R11, R3, 0x3c, RZ, 0xfc, !PT ;  /* 0x0000003c030b7812 */ /* 0x000fe200078efcff */
[----:B------:R-:W-:Y:S01]  /*16d0*/  @!P5 IMAD.IADD R31, R31, 0x1, -R5 ;  /* 0x000000011f1fd824 */ /* 0x000fe200078e0a05 */
[----:B------:R-:W-:Y:S01]  /*16e0*/  IABS R16, R9 ;  /* 0x0000000900107213 */ /* 0x000fe20000000000 */
[----:B------:R-:W-:Y:S01]  /*16f0*/  @!P3 IMAD.MOV R29, RZ, RZ, -R29 ;  /* 0x000000ffff1db224 */ /* 0x000fe200078e0a1d */
[----:B------:R-:W-:Y:S01]  /*1700*/  ISETP.GT.U32.AND P3, PT, R5, R32, PT ;  /* 0x000000200500720c */ /* 0x000fe20003f64070 */
[----:B------:R-:W-:Y:S01]  /*1710*/  @!P6 IMAD.IADD R30, R30, 0x1, -R5 ;  /* 0x000000011e1ee824 */ /* 0x000fe200078e0a05 */
[----:B------:R-:W-:Y:S01]  /*1720*/  ISETP.GE.AND P5, PT, R9, RZ, PT ;  /* 0x000000ff0900720c */ /* 0x000fe20003fa6270 */
[----:B------:R-:W-:Y:S01]  /*1730*/  @!P0 IMAD.MOV R28, RZ, RZ, -R28 ;  /* 0x000000ffff1c8224 */ /* 0x000fe200078e0a1c */
[----:B------:R-:W-:Y:S01]  /*1740*/  ISETP.GT.U32.AND P0, PT, R5, R31, PT ;  /* 0x0000001f0500720c */ /* 0x000fe20003f04070 */
[----:B------:R-:W-:Y:S01]  /*1750*/  IMAD.HI.U32 R9, R7, R16, RZ ;  /* 0x0000001007097227 */ /* 0x000fe200078e00ff */
[----:B------:R-:W-:-:S02]  /*1760*/  ISETP.GT.U32.AND P6, PT, R5, R30, PT ;  /* 0x0000001e0500720c */ /* 0x000fc40003fc4070 */
[----:B------:R-:W-:Y:S01]  /*1770*/  ISETP.GE.AND P4, PT, R34, RZ, PT ;  /* 0x000000ff2200720c */ /* 0x000fe20003f86270 */
[----:B------:R-:W-:Y:S01]  /*1780*/  IMAD.MOV R9, RZ, RZ, -R9 ;  /* 0x000000ffff097224 */ /* 0x000fe200078e0a09 */
[----:B------:R-:W-:Y:S01]  /*1790*/  IABS R34, R11 ;  /* 0x0000000b00227213 */ /* 0x000fe20000000000 */
[----:B------:R-:W-:Y:S01]  /*17a0*/  @!P2 IMAD.MOV R27, RZ, RZ, -R27 ;  /* 0x000000ffff1ba224 */ /* 0x000fe200078e0a1b */
[----:B------:R-:W-:Y:S01]  /*17b0*/  ISETP.GE.AND P2, PT, R11, RZ, PT ;  /* 0x000000ff0b00720c */ /* 0x000fe20003f46270 */
[--C-:B------:R-:W-:Y:S01]  /*17c0*/  @!P3 IMAD.IADD R32, R32, 0x1, -R5.reuse ;  /* 0x000000012020b824 */ /* 0x100fe200078e0a05 */
[----:B------:R-:W-:Y:S01]  /*17d0*/  IABS R96, R75 ;  /* 0x0000004b00607213 */ /* 0x000fe20000000000 */
[----:B------:R-:W-:Y:S01]  /*17e0*/  IMAD R33, R5, R9, R16 ;  /* 0x0000000905217224 */ /* 0x000fe200078e0210 */
[----:B------:R-:W-:Y:S01]  /*17f0*/  LOP3.LUT R9, R3, 0x48, RZ, 0xfc, !PT ;  /* 0x0000004803097812 */ /* 0x000fe200078efcff */
[--C-:B------:R-:W-:Y:S01]  /*1800*/  @!P0 IMAD.IADD R31, R31, 0x1, -R5.reuse ;  /* 0x000000011f1f8824 */ /* 0x100fe200078e0a05 */
[----:B------:R-:W-:Y:S01]  /*1810*/  ISETP.GT.U32.AND P3, PT, R5, R32, PT ;  /* 0x000000200500720c */ /* 0x000fe20003f64070 */
[----:B------:R-:W-:Y:S01]  /*1820*/  @!P6 IMAD.IADD R30, R30, 0x1, -R5 ;  /* 0x000000011e1ee824 */ /* 0x000fe200078e0a05 */
[----:B------:R-:W-:Y:S01]  /*1830*/  ISETP.GE.AND P6, PT, R13, RZ, PT ;  /* 0x000000ff0d00720c */ /* 0x000fe20003fc6270 */
[----:B------:R-:W-:Y:S01]  /*1840*/  @!P1 IMAD.MOV R31, RZ, RZ, -R31 ;  /* 0x000000ffff1f9224 */ /* 0x000fe200078e0a1f */
[----:B------:R-:W-:Y:S01]  /*1850*/  ISETP.GT.U32.AND P1, PT, R5, R33, PT ;  /* 0x000000210500720c */ /* 0x000fe20003f24070 */
[----:B------:R-:W-:Y:S01]  /*1860*/  IMAD.HI.U32 R11, R7, R34, RZ ;  /* 0x00000022070b7227 */ /* 0x000fe200078e00ff */
[----:B------:R-:W-:-:S02]  /*1870*/  LOP3.LUT R13, R3, 0x40, RZ, 0xfc, !PT ;  /* 0x00000040030d7812 */ /* 0x000fc400078efcff */
[----:B------:R-:W-:Y:S01]  /*1880*/  ISETP.GE.AND P0, PT, R15, RZ, PT ;  /* 0x000000ff0f00720c */ /* 0x000fe20003f06270 */
[----:B------:R-:W-:Y:S01]  /*1890*/  IMAD.MOV R11, RZ, RZ, -R11 ;  /* 0x000000ffff0b7224 */ /* 0x000fe200078e0a0b */
[----:B------:R-:W-:Y:S01]  /*18a0*/  IABS R24, R13 ;  /* 0x0000000d00187213 */ /* 0x000fe20000000000 */
[----:B------:R-:W-:Y:S01]  /*18b0*/  @!P4 IMAD.MOV R30, RZ, RZ, -R30 ;  /* 0x000000ffff1ec224 */ /* 0x000fe200078e0a1e */
[----:B------:R-:W-:Y:S01]  /*18c0*/  ISETP.GE.AND P4, PT, R13, RZ, PT ;  /* 0x000000ff0d00720c */ /* 0x000fe20003f86270 */
[----:B------:R-:W-:Y:S01]  /*18d0*/  IMAD R34, R5, R11, R34 ;  /* 0x0000000b05227224 */ /* 0x000fe200078e0222 */
[----:B------:R-:W-:Y:S01]  /*18e0*/  IABS R16, R9 ;  /* 0x0000000900107213 */ /* 0x000fe20000000000 */
[--C-:B------:R-:W-:Y:S01]  /*18f0*/  @!P3 IMAD.IADD R32, R32, 0x1, -R5.reuse ;  /* 0x000000012020b824 */ /* 0x100fe200078e0a05 */
[----:B------:R-:W-:Y:S01]  /*1900*/  ISETP.GE.AND P3, PT, R9, RZ, PT ;  /* 0x000000ff0900720c */ /* 0x000fe20003f66270 */
[----:B------:R-:W-:Y:S01]  /*1910*/  @!P1 IMAD.IADD R33, R33, 0x1, -R5 ;  /* 0x0000000121219824 */ /* 0x000fe200078e0a05 */
[----:B------:R-:W-:Y:S01]  /*1920*/  IABS R100, R79 ;  /* 0x0000004f00647213 */ /* 0x000fe20000000000 */
[----:B------:R-:W-:Y:S01]  /*1930*/  @!P6 IMAD.MOV R32, RZ, RZ, -R32 ;  /* 0x000000ffff20e224 */ /* 0x000fe200078e0a20 */
[----:B------:R-:W-:Y:S01]  /*1940*/  ISETP.GT.U32.AND P6, PT, R5, R34, PT ;  /* 0x000000220500720c */ /* 0x000fe20003fc4070 */
[----:B------:R-:W-:Y:S01]  /*1950*/  IMAD.HI.U32 R13, R7, R24, RZ ;  /* 0x00000018070d7227 */ /* 0x000fe200078e00ff */
[----:B------:R-:W-:-:S02]  /*1960*/  ISETP.GT.U32.AND P1, PT, R5, R33, PT ;  /* 0x000000210500720c */ /* 0x000fc40003f24070 */
[C---:B------:R-:W-:Y:S01]  /*1970*/  LOP3.LUT R85, R3.reuse, 0xf4, RZ, 0xfc, !PT ;  /* 0x000000f403557812 */ /* 0x040fe200078efcff */
[----:B------:R-:W-:Y:S01]  /*1980*/  IMAD.MOV R13, RZ, RZ, -R13 ;  /* 0x000000ffff0d7224 */ /* 0x000fe200078e0a0d */
[----:B------:R-:W-:Y:S01]  /*1990*/  LOP3.LUT R77, R3, 0xe0, RZ, 0xfc, !PT ;  /* 0x000000e0034d7812 */ /* 0x000fe200078efcff */
[----:B------:R-:W-:Y:S01]  /*19a0*/  IMAD.HI.U32 R15, R7, R36, RZ ;  /* 0x00000024070f7227 */ /* 0x000fe200078e00ff */
[----:B------:R-:W-:Y:S02]  /*19b0*/  IABS R108, R85 ;  /* 0x00000055006c7213 */ /* 0x000fe40000000000 */
[----:B------:R-:W-:Y:S01]  /*19c0*/  IABS R98, R77 ;  /* 0x0000004d00627213 */ /* 0x000fe20000000000 */
[----:B------:R-:W-:Y:S01]  /*19d0*/  IMAD R35, R5, R13, R24 ;  /* 0x0000000d05237224 */ /* 0x000fe200078e0218 */
[----:B------:R-:W-:Y:S01]  /*19e0*/  IABS R24, R19 ;  /* 0x0000001300187213 */ /* 0x000fe20000000000 */
[--C-:B------:R-:W-:Y:S01]  /*19f0*/  @!P6 IMAD.IADD R34, R34, 0x1, -R5.reuse ;  /* 0x000000012222e824 */ /* 0x100fe200078e0a05 */
[----:B------:R-:W-:Y:S01]  /*1a00*/  LOP3.LUT R81, R3, 0xec, RZ, 0xfc, !PT ;  /* 0x000000ec03517812 */ /* 0x000fe200078efcff */
[----:B------:R-:W-:Y:S01]  /*1a10*/  @!P1 IMAD.IADD R33, R33, 0x1, -R5 ;  /* 0x0000000121219824 */ /* 0x000fe200078e0a05 */
[C---:B------:R-:W-:Y:S01]  /*1a20*/  ISETP.GT.U32.AND P1, PT, R5.reuse, R35, PT ;  /* 0x000000230500720c */ /* 0x040fe20003f24070 */
[----:B------:R-:W-:Y:S01]  /*1a30*/  IMAD.MOV R15, RZ, RZ, -R15 ;  /* 0x000000ffff0f7224 */ /* 0x000fe200078e0a0f */
[----:B------:R-:W-:Y:S01]  /*1a40*/  ISETP.GT.U32.AND P6, PT, R5, R34, PT ;  /* 0x000000220500720c */ /* 0x000fe20003fc4070 */
[----:B------:R-:W-:Y:S01]  /*1a50*/  IMAD.HI.U32 R9, R7, R16, RZ ;  /* 0x0000001007097227 */ /* 0x000fe200078e00ff */
[----:B------:R-:W-:-:S02]  /*1a60*/  LOP3.LUT R83, R3, 0xf0, RZ, 0xfc, !PT ;  /* 0x000000f003537812 */ /* 0x000fc400078efcff */
[----:B------:R-:W-:Y:S01]  /*1a70*/  IABS R104, R81 ;  /* 0x0000005100687213 */ /* 0x000fe20000000000 */
[----:B------:R-:W-:Y:S01]  /*1a80*/  IMAD R36, R5, R15, R36 ;  /* 0x0000000f05247224 */ /* 0x000fe200078e0224 */
[----:B------:R-:W-:Y:S01]  /*1a90*/  IABS R106, R83 ;  /* 0x00000053006a7213 */ /* 0x000fe20000000000 */
[----:B------:R-:W-:Y:S01]  /*1aa0*/  IMAD.MOV R9, RZ, RZ, -R9 ;  /* 0x000000ffff097224 */ /* 0x000fe200078e0a09 */
[----:B------:R-:W-:Y:S01]  /*1ab0*/  LOP3.LUT R69, R3, 0xf8, RZ, 0xfc, !PT ;  /* 0x000000f803457812 */ /* 0x000fe200078efcff */
[----:B------:R-:W-:Y:S02]  /*1ac0*/  @!P5 IMAD.MOV R33, RZ, RZ, -R33 ;  /* 0x000000ffff21d224 */ /* 0x000fe400078e0a21 */
[----:B------:R-:W-:Y:S01]  /*1ad0*/  IMAD R37, R5, R9, R16 ;  /* 0x0000000905257224 */ /* 0x000fe200078e0210 */
[----:B------:R-:W-:Y:S01]  /*1ae0*/  IABS R110, R69 ;  /* 0x00000045006e7213 */ /* 0x000fe20000000000 */
[--C-:B------:R-:W-:Y:S02]  /*1af0*/  @!P1 IMAD.IADD R35, R35, 0x1, -R5.reuse ;  /* 0x0000000123239824 */ /* 0x100fe400078e0a05 */
[----:B------:R-:W-:Y:S01]  /*1b00*/  @!P6 IMAD.IADD R34, R34, 0x1, -R5 ;  /* 0x000000012222e824 */ /* 0x000fe200078e0a05 */
[----:B------:R-:W-:Y:S01]  /*1b10*/  ISETP.GT.U32.AND P6, PT, R5, R36, PT ;  /* 0x000000240500720c */ /* 0x000fe20003fc4070 */
[----:B------:R-:W-:Y:S01]  /*1b20*/  IMAD.HI.U32 R9, R7, R38, RZ ;  /* 0x0000002607097227 */ /* 0x000fe200078e00ff */
[----:B------:R-:W-:-:S02]  /*1b30*/  ISETP.GT.U32.AND P1, PT, R5, R35, PT ;  /* 0x000000230500720c */ /* 0x000fc40003f24070 */
[----:B------:R-:W-:Y:S01]  /*1b40*/  ISETP.GT.U32.AND P5, PT, R5, R37, PT ;  /* 0x000000250500720c */ /* 0x000fe20003fa4070 */
[----:B------:R-:W-:-:S04]  /*1b50*/  IMAD.HI.U32 R11, R7, R24, RZ ;  /* 0x00000018070b7227 */ /* 0x000fc800078e00ff */
[----:B------:R-:W-:Y:S02]  /*1b60*/  IMAD.MOV R9, RZ, RZ, -R9 ;  /* 0x000000ffff097224 */ /* 0x000fe400078e0a09 */
[----:B------:R-:W-:Y:S02]  /*1b70*/  IMAD.MOV R11, RZ, RZ, -R11 ;  /* 0x000000ffff0b7224 */ /* 0x000fe400078e0a0b */
[----:B------:R-:W-:Y:S02]  /*1b80*/  IMAD R38, R5, R9, R38 ;  /* 0x0000000905267224 */ /* 0x000fe400078e0226 */
[----:B------:R-:W-:-:S04]  /*1b90*/  IMAD.HI.U32 R13, R7, R40, RZ ;  /* 0x00000028070d7227 */ /* 0x000fc800078e00ff */
[----:B------:R-:W-:Y:S01]  /*1ba0*/  IMAD R39, R5, R11, R24 ;  /* 0x0000000b05277224 */ /* 0x000fe200078e0218 */
[----:B------:R-:W-:Y:S01]  /*1bb0*/  LOP3.LUT R24, R3, 0x68, RZ, 0xfc, !PT ;  /* 0x0000006803187812 */ /* 0x000fe200078efcff */
[----:B------:R-:W-:Y:S01]  /*1bc0*/  @!P2 IMAD.MOV R34, RZ, RZ, -R34 ;  /* 0x000000ffff22a224 */ /* 0x000fe200078e0a22 */
[----:B------:R-:W-:Y:S01]  /*1bd0*/  ISETP.GT.U32.AND P2, PT, R5, R38, PT ;  /* 0x000000260500720c */ /* 0x000fe20003f44070 */
[----:B------:R-:W-:Y:S02]  /*1be0*/  @!P6 IMAD.IADD R36, R36, 0x1, -R5 ;  /* 0x000000012424e824 */ /* 0x000fe400078e0a05 */
[----:B------:R-:W-:-:S04]  /*1bf0*/  IMAD.HI.U32 R15, R7, R42, RZ ;  /* 0x0000002a070f7227 */ /* 0x000fc800078e00ff */
[----:B------:R-:W-:Y:S02]  /*1c00*/  IMAD.MOV R13, RZ, RZ, -R13 ;  /* 0x000000ffff0d7224 */ /* 0x000fe400078e0a0d */
[--C-:B------:R-:W-:Y:S01]  /*1c10*/  @!P1 IMAD.IADD R35, R35, 0x1, -R5.reuse ;  /* 0x0000000123239824 */ /* 0x100fe200078e0a05 */
[----:B------:R-:W-:Y:S01]  /*1c20*/  ISETP.GT.U32.AND P1, PT, R5, R39, PT ;  /* 0x000000270500720c */ /* 0x000fe20003f24070 */
[----:B------:R-:W-:Y:S01]  /*1c30*/  @!P5 IMAD.IADD R37, R37, 0x1, -R5 ;  /* 0x000000012525d824 */ /* 0x000fe200078e0a05 */
[C---:B------:R-:W-:Y:S01]  /*1c40*/  ISETP.GT.U32.AND P5, PT, R5.reuse, R36, PT ;  /* 0x000000240500720c */ /* 0x040fe20003fa4070 */
[----:B------:R-:W-:Y:S02]  /*1c50*/  IMAD.MOV R15, RZ, RZ, -R15 ;  /* 0x000000ffff0f7224 */ /* 0x000fe400078e0a0f */
[----:B------:R-:W-:Y:S01]  /*1c60*/  IMAD R40, R5, R13, R40 ;  /* 0x0000000d05287224 */ /* 0x000fe200078e0228 */
[----:B------:R-:W-:Y:S01]  /*1c70*/  LOP3.LUT R13, R3, 0x60, RZ, 0xfc, !PT ;  /* 0x00000060030d7812 */ /* 0x000fe200078efcff */
[C---:B------:R-:W-:Y:S01]  /*1c80*/  IMAD R41, R5.reuse, R15, R42 ;  /* 0x0000000f05297224 */ /* 0x040fe200078e022a */
[----:B------:R-:W-:Y:S01]  /*1c90*/  IABS R42, R46 ;  /* 0x0000002e002a7213 */ /* 0x000fe20000000000 */
[----:B------:R-:W-:Y:S01]  /*1ca0*/  @!P2 IMAD.IADD R38, R38, 0x1, -R5 ;  /* 0x000000012626a824 */ /* 0x000fe200078e0a05 */
[----:B------:R-:W-:Y:S01]  /*1cb0*/  ISETP.GT.U32.AND P6, PT, R5, R40, PT ;  /* 0x000000280500720c */ /* 0x000fe20003fc4070 */
[----:B------:R-:W-:Y:S01]  /*1cc0*/  @!P4 IMAD.MOV R35, RZ, RZ, -R35 ;  /* 0x000000ffff23c224 */ /* 0x000fe200078e0a23 */
[----:B------:R-:W-:Y:S01]  /*1cd0*/  IABS R16, R13 ;  /* 0x0000000d00107213 */ /* 0x000fe20000000000 */
[----:B------:R-:W-:Y:S01]  /*1ce0*/  IMAD.HI.U32 R9, R7, R42, RZ ;  /* 0x0000002a07097227 */ /* 0x000fe200078e00ff */
[----:B------:R-:W-:-:S02]  /*1cf0*/  ISETP.GT.U32.AND P2, PT, R5, R37, PT ;  /* 0x000000250500720c */ /* 0x000fc40003f44070 */
[----:B------:R-:W-:Y:S01]  /*1d00*/  LOP3.LUT R15, R3, 0x64, RZ, 0xfc, !PT ;  /* 0x00000064030f7812 */ /* 0x000fe200078efcff */
[--C-:B------:R-:W-:Y:S01]  /*1d10*/  @!P1 IMAD.IADD R39, R39, 0x1, -R5.reuse ;  /* 0x0000000127279824 */ /* 0x100fe200078e0a05 */
[C---:B------:R-:W-:Y:S01]  /*1d20*/  ISETP.GT.U32.AND P1, PT, R5.reuse, R38, PT ;  /* 0x000000260500720c */ /* 0x040fe20003f24070 */
[----:B------:R-:W-:Y:S01]  /*1d30*/  @!P5 IMAD.IADD R36, R36, 0x1, -R5 ;  /* 0x000000012424d824 */ /* 0x000fe200078e0a05 */
[----:B------:R-:W-:Y:S01]  /*1d40*/  ISETP.GT.U32.AND P5, PT, R5, R41, PT ;  /* 0x000000290500720c */ /* 0x000fe20003fa4070 */
[----:B------:R-:W-:Y:S01]  /*1d50*/  IMAD.MOV R11, RZ, RZ, -R9 ;  /* 0x000000ffff0b7224 */ /* 0x000fe200078e0a09 */
[----:B------:R-:W-:Y:S01]  /*1d60*/  IABS R44, R15 ;  /* 0x0000000f002c7213 */ /* 0x000fe20000000000 */
[----:B------:R-:W-:-:S04]  /*1d70*/  IMAD.HI.U32 R9, R7, R16, RZ ;  /* 0x0000001007097227 */ /* 0x000fc800078e00ff */
[----:B------:R-:W-:Y:S01]  /*1d80*/  @!P6 IMAD.IADD R40, R40, 0x1, -R5 ;  /* 0x000000012828e824 */ /* 0x000fe200078e0a05 */
[C---:B------:R-:W-:Y:S01]  /*1d90*/  ISETP.GT.U32.AND P6, PT, R5.reuse, R39, PT ;  /* 0x000000270500720c */ /* 0x040fe20003fc4070 */
[----:B------:R-:W-:Y:S02]  /*1da0*/  IMAD.MOV R9, RZ, RZ, -R9 ;  /* 0x000000ffff097224 */ /* 0x000fe400078e0a09 */
[C---:B------:R-:W-:Y:S01]  /*1db0*/  IMAD R42, R5.reuse, R11, R42 ;  /* 0x0000000b052a7224 */ /* 0x040fe200078e022a */
[C---:B------:R-:W-:Y:S01]  /*1dc0*/  ISETP.GT.U32.AND P4, PT, R5.reuse, R40, PT ;  /* 0x000000280500720c */ /* 0x040fe20003f84070 */
[----:B------:R-:W-:Y:S01]  /*1dd0*/  IMAD R43, R5, R9, R16 ;  /* 0x00000009052b7224 */ /* 0x000fe200078e0210 */
[----:B------:R-:W-:Y:S01]  /*1de0*/  IABS R16, R24 ;  /* 0x0000001800107213 */ /* 0x000fe20000000000 */
[--C-:B------:R-:W-:Y:S01]  /*1df0*/  @!P1 IMAD.IADD R38, R38, 0x1, -R5.reuse ;  /* 0x0000000126269824 */ /* 0x100fe200078e0a05 */
[----:B------:R-:W-:Y:S01]  /*1e00*/  ISETP.GE.AND P1, PT, R17, RZ, PT ;  /* 0x000000ff1100720c */ /* 0x000fe20003f26270 */
[--C-:B------:R-:W-:Y:S01]  /*1e10*/  @!P5 IMAD.IADD R41, R41, 0x1, -R5.reuse ;  /* 0x000000012929d824 */ /* 0x100fe200078e0a05 */
[----:B------:R-:W-:Y:S01]  /*1e20*/  ISETP.GE.AND P5, PT, R21, RZ, PT ;  /* 0x000000ff1500720c */ /* 0x000fe20003fa6270 */
[----:B------:R-:W-:Y:S01]  /*1e30*/  @!P2 IMAD.IADD R37, R37, 0x1, -R5 ;  /* 0x000000012525a824 */ /* 0x000fe200078e0a05 */
[----:B------:R-:W-:Y:S01]  /*1e40*/  ISETP.GT.U32.AND P2, PT, R5, R42, PT ;  /* 0x0000002a0500720c */ /* 0x000fe20003f44070 */
[----:B------:R-:W-:Y:S01]  /*1e50*/  IMAD.HI.U32 R9, R7, R44, RZ ;  /* 0x0000002c07097227 */ /* 0x000fe200078e00ff */
[----:B------:R-:W-:-:S02]  /*1e60*/  LOP3.LUT R17, R3, 0x78, RZ, 0xfc, !PT ;  /* 0x0000007803117812 */ /* 0x000fc400078efcff */
[----:B------:R-:W-:Y:S01]  /*1e70*/  LOP3.LUT R21, R3, 0x80, RZ, 0xfc, !PT ;  /* 0x0000008003157812 */ /* 0x000fe200078efcff */
[----:B------:R-:W-:-:S04]  /*1e80*/  IMAD.HI.U32 R11, R7, R16, RZ ;  /* 0x00000010070b7227 */ /* 0x000fc800078e00ff */
[----:B------:R-:W-:Y:S01]  /*1e90*/  @!P6 IMAD.IADD R39, R39, 0x1, -R5 ;  /* 0x000000012727e824 */ /* 0x000fe200078e0a05 */
[----:B------:R-:W-:Y:S01]  /*1ea0*/  ISETP.GT.U32.AND P6, PT, R5, R43, PT ;  /* 0x0000002b0500720c */ /* 0x000fe20003fc4070 */
[----:B------:R-:W-:Y:S02]  /*1eb0*/  IMAD.MOV R9, RZ, RZ, -R9 ;  /* 0x000000ffff097224 */ /* 0x000fe400078e0a09 */
[----:B------:R-:W-:Y:S02]  /*1ec0*/  IMAD.MOV R11, RZ, RZ, -R11 ;  /* 0x000000ffff0b7224 */ /* 0x000fe400078e0a0b */
[--C-:B------:R-:W-:Y:S01]  /*1ed0*/  @!P4 IMAD.IADD R40, R40, 0x1, -R5.reuse ;  /* 0x000000012828c824 */ /* 0x100fe200078e0a05 */
[----:B------:R-:W-:Y:S01]  /*1ee0*/  ISETP.GE.AND P4, PT, R19, RZ, PT ;  /* 0x000000ff1300720c */ /* 0x000fe20003f86270 */
[----:B------:R-:W-:Y:S01]  /*1ef0*/  IMAD R44, R5, R9, R44 ;  /* 0x00000009052c7224 */ /* 0x000fe200078e022c */
[----:B------:R-:W-:Y:S01]  /*1f00*/  LOP3.LUT R9, R3, 0x6c, RZ, 0xfc, !PT ;  /* 0x0000006c03097812 */ /* 0x000fe200078efcff */
[----:B------:R-:W-:Y:S01]  /*1f10*/  IMAD R45, R5, R11, R16 ;  /* 0x0000000b052d7224 */ /* 0x000fe200078e0210 */
[----:B------:R-:W-:Y:S01]  /*1f20*/  LOP3.LUT R11, R3, 0x70, RZ, 0xfc, !PT ;  /* 0x00000070030b7812 */ /* 0x000fe200078efcff */
[----:B------:R-:W-:Y:S01]  /*1f30*/  @!P0 IMAD.MOV R36, RZ, RZ, -R36 ;  /* 0x000000ffff248224 */ /* 0x000fe200078e0a24 */
[C---:B------:R-:W-:Y:S01]  /*1f40*/  ISETP.GT.U32.AND P0, PT, R5.reuse, R41, PT ;  /* 0x000000290500720c */ /* 0x040fe20003f04070 */
[----:B------:R-:W-:Y:S01]  /*1f50*/  @!P1 IMAD.MOV R38, RZ, RZ, -R38 ;  /* 0x000000ffff269224 */ /* 0x000fe200078e0a26 */
[C---:B------:R-:W-:Y:S01]  /*1f60*/  ISETP.GT.U32.AND P1, PT, R5.reuse, R44, PT ;  /* 0x0000002c0500720c */ /* 0x040fe20003f24070 */
[----:B------:R-:W-:Y:S01]  /*1f70*/  @!P5 IMAD.MOV R40, RZ, RZ, -R40 ;  /* 0x000000ffff28d224 */ /* 0x000fe200078e0a28 */
[----:B------:R-:W-:Y:S01]  /*1f80*/  ISETP.GT.U32.AND P5, PT, R5, R45, PT ;  /* 0x0000002d0500720c */ /* 0x000fe20003fa4070 */
[--C-:B------:R-:W-:Y:S01]  /*1f90*/  @!P2 IMAD.IADD R42, R42, 0x1, -R5.reuse ;  /* 0x000000012a2aa824 */ /* 0x100fe200078e0a05 */
[----:B------:R-:W-:Y:S01]  /*1fa0*/  ISETP.GE.AND P2, PT, R25, RZ, PT ;  /* 0x000000ff1900720c */ /* 0x000fe20003f46270 */
[----:B------:R-:W-:Y:S01]  /*1fb0*/  @!P6 IMAD.IADD R43, R43, 0x1, -R5 ;  /* 0x000000012b2be824 */ /* 0x000fe200078e0a05 */
[----:B------:R-:W-:Y:S01]  /*1fc0*/  IABS R16, R11 ;  /* 0x0000000b00107213 */ /* 0x000fe20000000000 */
[----:B------:R-:W-:Y:S01]  /*1fd0*/  @!P4 IMAD.MOV R39, RZ, RZ, -R39 ;  /* 0x000000ffff27c224 */ /* 0x000fe200078e0a27 */
[----:B------:R-:W-:Y:S01]  /*1fe0*/  ISETP.GT.U32.AND P6, PT, R5, R42, PT ;  /* 0x0000002a0500720c */ /* 0x000fe20003fc4070 */
[----:B------:R-:W-:Y:S01]  /*1ff0*/  @!P3 IMAD.MOV R37, RZ, RZ, -R37 ;  /* 0x000000ffff25b224 */ /* 0x000fe200078e0a25 */
[----:B------:R-:W-:Y:S01]  /*2000*/  ISETP.GE.AND P4, PT, R46, RZ, PT ;  /* 0x000000ff2e00720c */ /* 0x000fe20003f86270 */
[--C-:B------:R-:W-:Y:S01]  /*2010*/  @!P0 IMAD.IADD R41, R41, 0x1, -R5.reuse ;  /* 0x0000000129298824 */ /* 0x100fe200078e0a05 */
[----:B------:R-:W-:Y:S01]  /*2020*/  IABS R46, R9 ;  /* 0x00000009002e7213 */ /* 0x000fe20000000000 */
[--C-:B------:R-:W-:Y:S01]  /*2030*/  @!P1 IMAD.IADD R44, R44, 0x1, -R5.reuse ;  /* 0x000000012c2c9824 */ /* 0x100fe200078e0a05 */
[----:B------:R-:W-:Y:S01]  /*2040*/  ISETP.GT.U32.AND P3, PT, R5, R43, PT ;  /* 0x0000002b0500720c */ /* 0x000fe20003f64070 */
[----:B------:R-:W-:Y:S01]  /*2050*/  @!P5 IMAD.IADD R45, R45, 0x1, -R5 ;  /* 0x000000012d2dd824 */ /* 0x000fe200078e0a05 */
[----:B------:R-:W-:Y:S01]  /*2060*/  ISETP.GE.AND P1, PT, R9, RZ, PT ;  /* 0x000000ff0900720c */ /* 0x000fe20003f26270 */
[----:B------:R-:W-:Y:S01]  /*2070*/  IMAD.HI.U32 R9, R7, R46, RZ ;  /* 0x0000002e07097227 */ /* 0x000fe200078e00ff */
[----:B------:R-:W-:-:S02]  /*2080*/  ISETP.GE.AND P0, PT, R13, RZ, PT ;  /* 0x000000ff0d00720c */ /* 0x000fc40003f06270 */
[C---:B------:R-:W-:Y:S01]  /*2090*/  ISETP.GT.U32.AND P5, PT, R5.reuse, R44, PT ;  /* 0x0000002c0500720c */ /* 0x040fe20003fa4070 */
[----:B------:R-:W-:Y:S01]  /*20a0*/  @!P2 IMAD.MOV R41, RZ, RZ, -R41 ;  /* 0x000000ffff29a224 */ /* 0x000fe200078e0a29 */
[----:B------:R-:W-:Y:S01]  /*20b0*/  ISETP.GT.U32.AND P2, PT, R5, R45, PT ;  /* 0x0000002d0500720c */ /* 0x000fe20003f44070 */
[----:B------:R-:W-:Y:S01]  /*20c0*/  @!P6 IMAD.IADD R42, R42, 0x1, -R5 ;  /* 0x000000012a2ae824 */ /* 0x000fe200078e0a05 */
[----:B------:R-:W-:Y:S01]  /*20d0*/  ISETP.GE.AND P6, PT, R15, RZ, PT ;  /* 0x000000ff0f00720c */ /* 0x000fe20003fc6270 */
[----:B------:R-:W-:Y:S01]  /*20e0*/  IMAD.MOV R9, RZ, RZ, -R9 ;  /* 0x000000ffff097224 */ /* 0x000fe200078e0a09 */
[----:B------:R-:W-:Y:S01]  /*20f0*/  LOP3.LUT R15, R3, 0x74, RZ, 0xfc, !PT ;  /* 0x00000074030f7812 */ /* 0x000fe200078efcff */
[----:B------:R-:W-:Y:S01]  /*2100*/  @!P3 IMAD.IADD R43, R43, 0x1, -R5 ;  /* 0x000000012b2bb824 */ /* 0x000fe200078e0a05 */
[----:B------:R-:W-:Y:S01]  /*2110*/  ISETP.GE.AND P3, PT, R24, RZ, PT ;  /* 0x000000ff1800720c */ /* 0x000fe20003f66270 */
[----:B------:R-:W-:Y:S01]  /*2120*/  IMAD R46, R5, R9, R46 ;  /* 0x00000009052e7224 */ /* 0x000fe200078e022e */
[----:B------:R-:W-:Y:S01]  /*2130*/  IABS R48, R15 ;  /* 0x0000000f00307213 */ /* 0x000fe20000000000 */
[----:B------:R-:W-:Y:S01]  /*2140*/  IMAD.HI.U32 R9, R7, R16, RZ ;  /* 0x0000001007097227 */ /* 0x000fe200078e00ff */
[----:B------:R-:W-:-:S02]  /*2150*/  IABS R24, R17 ;  /* 0x0000001100187213 */ /* 0x000fc40000000000 */
[C---:B------:R-:W-:Y:S01]  /*2160*/  LOP3.LUT R19, R3.reuse, 0x7c, RZ, 0xfc, !PT ;  /* 0x0000007c03137812 */ /* 0x040fe200078efcff */
[----:B------:R-:W-:Y:S01]  /*2170*/  IMAD.MOV R47, RZ, RZ, -R9 ;  /* 0x000000ffff2f7224 */ /* 0x000fe200078e0a09 */
[----:B------:R-:W-:Y:S01]  /*2180*/  LOP3.LUT R25, R3, 0x84, RZ, 0xfc, !PT ;  /* 0x0000008403197812 */ /* 0x000fe200078efcff */
[----:B------:R-:W-:Y:S01]  /*2190*/  IMAD.HI.U32 R9, R7, R48, RZ ;  /* 0x0000003007097227 */ /* 0x000fe200078e00ff */
[----:B------:R-:W-:Y:S02]  /*21a0*/  IABS R50, R19 ;  /* 0x0000001300327213 */ /* 0x000fe40000000000 */
[----:B------:R-:W-:Y:S01]  /*21b0*/  IABS R52, R25 ;  /* 0x0000001900347213 */ /* 0x000fe20000000000 */
[----:B------:R-:W-:Y:S01]  /*21c0*/  @!P2 IMAD.IADD R45, R45, 0x1, -R5 ;  /* 0x000000012d2da824 */ /* 0x000fe200078e0a05 */
[----:B------:R-:W-:Y:S01]  /*21d0*/  ISETP.GE.AND P2, PT, R11, RZ, PT ;  /* 0x000000ff0b00720c */ /* 0x000fe20003f46270 */
[----:B------:R-:W-:-:S04]  /*21e0*/  IMAD.HI.U32 R11, R7, R24, RZ ;  /* 0x00000018070b7227 */ /* 0x000fc800078e00ff */
[----:B------:R-:W-:Y:S02]  /*21f0*/  IMAD.MOV R9, RZ, RZ, -R9 ;  /* 0x000000ffff097224 */ /* 0x000fe400078e0a09 */
[----:B------:R-:W-:Y:S02]  /*2200*/  IMAD.MOV R11, RZ, RZ, -R11 ;  /* 0x000000ffff0b7224 */ /* 0x000fe400078e0a0b */
[C---:B------:R-:W-:Y:S02]  /*2210*/  IMAD R48, R5.reuse, R9, R48 ;  /* 0x0000000905307224 */ /* 0x040fe400078e0230 */
[----:B------:R-:W-:Y:S01]  /*2220*/  @!P5 IMAD.IADD R44, R44, 0x1, -R5 ;  /* 0x000000012c2cd824 */ /* 0x000fe200078e0a05 */
[C---:B------:R-:W-:Y:S01]  /*2230*/  ISETP.GT.U32.AND P5, PT, R5.reuse, R46, PT ;  /* 0x0000002e0500720c */ /* 0x040fe20003fa4070 */
[C---:B------:R-:W-:Y:S02]  /*2240*/  IMAD R49, R5.reuse, R11, R24 ;  /* 0x0000000b05317224 */ /* 0x040fe400078e0218 */
[----:B------:R-:W-:Y:S01]  /*2250*/  @!P0 IMAD.MOV R43, RZ, RZ, -R43 ;  /* 0x000000ffff2b8224 */ /* 0x000fe200078e0a2b */
[C---:B------:R-:W-:Y:S01]  /*2260*/  ISETP.GT.U32.AND P0, PT, R5.reuse, R48, PT ;  /* 0x000000300500720c */ /* 0x040fe20003f04070 */
[----:B------:R-:W-:Y:S01]  /*2270*/  @!P6 IMAD.MOV R44, RZ, RZ, -R44 ;  /* 0x000000ffff2ce224 */ /* 0x000fe200078e0a2c */
[C---:B------:R-:W-:Y:S01]  /*2280*/  ISETP.GT.U32.AND P6, PT, R5.reuse, R49, PT ;  /* 0x000000310500720c */ /* 0x040fe20003fc4070 */
[----:B------:R-:W-:Y:S01]  /*2290*/  IMAD R47, R5, R47, R16 ;  /* 0x0000002f052f7224 */ /* 0x000fe200078e0210 */
[----:B------:R-:W-:Y:S01]  /*22a0*/  IABS R16, R21 ;  /* 0x0000001500107213 */ /* 0x000fe20000000000 */
[----:B------:R-:W-:-:S04]  /*22b0*/  IMAD.HI.U32 R13, R7, R50, RZ ;  /* 0x00000032070d7227 */ /* 0x000fc800078e00ff */
[----:B------:R-:W-:Y:S02]  /*22c0*/  IMAD.MOV R13, RZ, RZ, -R13 ;  /* 0x000000ffff0d7224 */ /* 0x000fe400078e0a0d */
[----:B------:R-:W-:-:S04]  /*22d0*/  IMAD.HI.U32 R9, R7, R16, RZ ;  /* 0x0000001007097227 */ /* 0x000fc800078e00ff */
[--C-:B------:R-:W-:Y:S01]  /*22e0*/  @!P0 IMAD.IADD R48, R48, 0x1, -R5.reuse ;  /* 0x0000000130308824 */ /* 0x100fe200078e0a05 */
[----:B------:R-:W-:Y:S01]  /*22f0*/  ISETP.GE.AND P0, PT, R19, RZ, PT ;  /* 0x000000ff1300720c */ /* 0x000fe20003f06270 */
[--C-:B------:R-:W-:Y:S01]  /*2300*/  @!P6 IMAD.IADD R49, R49, 0x1, -R5.reuse ;  /* 0x000000013131e824 */ /* 0x100fe200078e0a05 */
[----:B------:R-:W-:Y:S01]  /*2310*/  LOP3.LUT R19, R3, 0x94, RZ, 0xfc, !PT ;  /* 0x0000009403137812 */ /* 0x000fe200078efcff */
[----:B------:R-:W-:Y:S01]  /*2320*/  @!P5 IMAD.IADD R46, R46, 0x1, -R5 ;  /* 0x000000012e2ed824 */ /* 0x000fe200078e0a05 */
[C---:B------:R-:W-:Y:S01]  /*2330*/  ISETP.GT.U32.AND P6, PT, R5.reuse, R48, PT ;  /* 0x000000300500720c */ /* 0x040fe20003fc4070 */
[C---:B------:R-:W-:Y:S01]  /*2340*/  IMAD R50, R5.reuse, R13, R50 ;  /* 0x0000000d05327224 */ /* 0x040fe200078e0232 */
[----:B------:R-:W-:Y:S01]  /*2350*/  ISETP.GT.U32.AND P5, PT, R5, R47, PT ;  /* 0x0000002f0500720c */ /* 0x000fe20003fa4070 */
[----:B------:R-:W-:Y:S01]  /*2360*/  IMAD.MOV R9, RZ, RZ, -R9 ;  /* 0x000000ffff097224 */ /* 0x000fe200078e0a09 */
[----:B------:R-:W-:Y:S01]  /*2370*/  LOP3.LUT R13, R3, 0x88, RZ, 0xfc, !PT ;  /* 0x00000088030d7812 */ /* 0x000fe200078efcff */
[----:B------:R-:W-:Y:S01]  /*2380*/  @!P4 IMAD.MOV R42, RZ, RZ, -R42 ;  /* 0x000000ffff2ac224 */ /* 0x000fe200078e0a2a */
[C---:B------:R-:W-:Y:S01]  /*2390*/  ISETP.GT.U32.AND P4, PT, R5.reuse, R46, PT ;  /* 0x0000002e0500720c */ /* 0x040fe20003f84070 */
[----:B------:R-:W-:Y:S01]  /*23a0*/  IMAD R51, R5, R9, R16 ;  /* 0x0000000905337224 */ /* 0x000fe200078e0210 */
[----:B------:R-:W-:Y:S01]  /*23b0*/  IABS R16, R13 ;  /* 0x0000000d00107213 */ /* 0x000fe20000000000 */
[----:B------:R-:W-:Y:S01]  /*23c0*/  @!P3 IMAD.MOV R45, RZ, RZ, -R45 ;  /* 0x000000ffff2db224 */ /* 0x000fe200078e0a2d */
[----:B------:R-:W-:Y:S01]  /*23d0*/  ISETP.GE.AND P3, PT, R15, RZ, PT ;  /* 0x000000ff0f00720c */ /* 0x000fe20003f66270 */
[----:B------:R-:W-:Y:S01]  /*23e0*/  IMAD.HI.U32 R11, R7, R52, RZ ;  /* 0x00000034070b7227 */ /* 0x000fe200078e00ff */
[----:B------:R-:W-:-:S02]  /*23f0*/  LOP3.LUT R15, R3, 0x8c, RZ, 0xfc, !PT ;  /* 0x0000008c030f7812 */ /* 0x000fc400078efcff */
[----:B------:R-:W-:Y:S01]  /*2400*/  IABS R56, R19 ;  /* 0x0000001300387213 */ /* 0x000fe20000000000 */
[----:B------:R-:W-:Y:S01]  /*2410*/  @!P6 IMAD.IADD R48, R48, 0x1, -R5 ;  /* 0x000000013030e824 */ /* 0x000fe200078e0a05 */
[----:B------:R-:W-:Y:S01]  /*2420*/  ISETP.GT.U32.AND P6, PT, R5, R51, PT ;  /* 0x000000330500720c */ /* 0x000fe20003fc4070 */
[----:B------:R-:W-:Y:S01]  /*2430*/  IMAD.HI.U32 R9, R7, R16, RZ ;  /* 0x0000001007097227 */ /* 0x000fe200078e00ff */
[----:B------:R-:W-:-:S03]  /*2440*/  IABS R54, R15 ;  /* 0x0000000f00367213 */ /* 0x000fc60000000000 */
[----:B------:R-:W-:Y:S02]  /*2450*/  @!P5 IMAD.IADD R47, R47, 0x1, -R5 ;  /* 0x000000012f2fd824 */ /* 0x000fe400078e0a05 */
[----:B------:R-:W-:Y:S02]  /*2460*/  IMAD.MOV R9, RZ, RZ, -R9 ;  /* 0x000000ffff097224 */ /* 0x000fe400078e0a09 */
[--C-:B------:R-:W-:Y:S01]  /*2470*/  @!P4 IMAD.IADD R46, R46, 0x1, -R5.reuse ;  /* 0x000000012e2ec824 */ /* 0x100fe200078e0a05 */
[C---:B------:R-:W-:Y:S01]  /*2480*/  ISETP.GT.U32.AND P5, PT, R5.reuse, R47, PT ;  /* 0x0000002f0500720c */ /* 0x040fe20003fa4070 */
[C---:B------:R-:W-:Y:S01]  /*2490*/  IMAD R53, R5.reuse, R9, R16 ;  /* 0x0000000905357224 */ /* 0x040fe200078e0210 */
[----:B------:R-:W-:Y:S01]  /*24a0*/  ISETP.GT.U32.AND P4, PT, R5, R50, PT ;  /* 0x000000320500720c */ /* 0x000fe20003f84070 */
[----:B------:R-:W-:Y:S02]  /*24b0*/  @!P6 IMAD.IADD R51, R51, 0x1, -R5 ;  /* 0x000000013333e824 */ /* 0x000fe400078e0a05 */
[----:B------:R-:W-:Y:S01]  /*24c0*/  IMAD.HI.U32 R9, R7, R54, RZ ;  /* 0x0000003607097227 */ /* 0x000fe200078e00ff */
[----:B------:R-:W-:-:S03]  /*24d0*/  ISETP.GT.U32.AND P6, PT, R5, R53, PT ;  /* 0x000000350500720c */ /* 0x000fc60003fc4070 */
[----:B------:R-:W-:Y:S02]  /*24e0*/  IMAD.MOV R9, RZ, RZ, -R9 ;  /* 0x000000ffff097224 */ /* 0x000fe400078e0a09 */
[----:B------:R-:W-:Y:S02]  /*24f0*/  @!P1 IMAD.MOV R46, RZ, RZ, -R46 ;  /* 0x000000ffff2e9224 */ /* 0x000fe400078e0a2e */
[--C-:B------:R-:W-:Y:S01]  /*2500*/  @!P5 IMAD.IADD R47, R47, 0x1, -R5.reuse ;  /* 0x000000012f2fd824 */ /* 0x100fe200078e0a05 */
[----:B------:R-:W-:Y:S01]  /*2510*/  ISETP.GE.AND P5, PT, R17, RZ, PT ;  /* 0x000000ff1100720c */ /* 0x000fe20003fa6270 */
[----:B------:R-:W-:Y:S01]  /*2520*/  @!P4 IMAD.IADD R50, R50, 0x1, -R5 ;  /* 0x000000013232c824 */ /* 0x000fe200078e0a05 */
[C---:B------:R-:W-:Y:S01]  /*2530*/  ISETP.GT.U32.AND P4, PT, R5.reuse, R49, PT ;  /* 0x000000310500720c */ /* 0x040fe20003f84070 */
[----:B------:R-:W-:Y:S01]  /*2540*/  @!P2 IMAD.MOV R47, RZ, RZ, -R47 ;  /* 0x000000ffff2fa224 */ /* 0x000fe200078e0a2f */
[----:B------:R-:W-:Y:S01]  /*2550*/  ISETP.GT.U32.AND P2, PT, R5, R51, PT ;  /* 0x000000330500720c */ /* 0x000fe20003f44070 */
[----:B------:R-:W-:Y:S01]  /*2560*/  @!P6 IMAD.IADD R53, R53, 0x1, -R5 ;  /* 0x000000013535e824 */ /* 0x000fe200078e0a05 */
[C---:B------:R-:W-:Y:S01]  /*2570*/  ISETP.GT.U32.AND P1, PT, R5.reuse, R50, PT ;  /* 0x000000320500720c */ /* 0x040fe20003f24070 */
[----:B------:R-:W-:Y:S01]  /*2580*/  IMAD R54, R5, R9, R54 ;  /* 0x0000000905367224 */ /* 0x000fe200078e0236 */
[----:B------:R-:W-:Y:S01]  /*2590*/  LOP3.LUT R17, R3, 0x90, RZ, 0xfc, !PT ;  /* 0x0000009003117812 */ /* 0x000fe200078efcff */
[----:B------:R-:W-:Y:S01]  /*25a0*/  IMAD.HI.U32 R9, R7, R56, RZ ;  /* 0x0000003807097227 */ /* 0x000fe200078e00ff */
[----:B------:R-:W-:-:S02]  /*25b0*/  ISETP.GT.U32.AND P6, PT, R5, R53, PT ;  /* 0x000000350500720c */ /* 0x000fc40003fc4070 */
[----:B------:R-:W-:Y:S01]  /*25c0*/  IABS R24, R17 ;  /* 0x0000001100187213 */ /* 0x000fe20000000000 */
[----:B------:R-:W-:Y:S02]  /*25d0*/  IMAD.MOV R9, RZ, RZ, -R9 ;  /* 0x000000ffff097224 */ /* 0x000fe400078e0a09 */
[----:B------:R-:W-:Y:S02]  /*25e0*/  IMAD.MOV R11, RZ, RZ, -R11 ;  /* 0x000000ffff0b7224 */ /* 0x000fe400078e0a0b */
[----:B------:R-:W-:Y:S01]  /*25f0*/  @!P2 IMAD.IADD R51, R51, 0x1, -R5 ;  /* 0x000000013333a824 */ /* 0x000fe200078e0a05 */
[C---:B------:R-:W-:Y:S01]  /*2600*/  ISETP.GT.U32.AND P2, PT, R5.reuse, R54, PT ;  /* 0x000000360500720c */ /* 0x040fe20003f44070 */
[C---:B------:R-:W-:Y:S02]  /*2610*/  IMAD R56, R5.reuse, R9, R56 ;  /* 0x0000000905387224 */ /* 0x040fe400078e0238 */
[----:B------:R-:W-:Y:S02]  /*2620*/  IMAD R52, R5, R11, R52 ;  /* 0x0000000b05347224 */ /* 0x000fe400078e0234 */
[----:B------:R-:W-:-:S04]  /*2630*/  IMAD.HI.U32 R11, R7, R24, RZ ;  /* 0x00000018070b7227 */ /* 0x000fc800078e00ff */
[--C-:B------:R-:W-:Y:S01]  /*2640*/  @!P1 IMAD.IADD R50, R50, 0x1, -R5.reuse ;  /* 0x0000000132329824 */ /* 0x100fe200078e0a05 */
[----:B------:R-:W-:Y:S01]  /*2650*/  ISETP.GE.AND P1, PT, R21, RZ, PT ;  /* 0x000000ff1500720c */ /* 0x000fe20003f26270 */
[--C-:B------:R-:W-:Y:S01]  /*2660*/  @!P6 IMAD.IADD R53, R53, 0x1, -R5.reuse ;  /* 0x000000013535e824 */ /* 0x100fe200078e0a05 */
[----:B------:R-:W-:Y:S01]  /*2670*/  ISETP.GT.U32.AND P6, PT, R5, R56, PT ;  /* 0x000000380500720c */ /* 0x000fe20003fc4070 */
[----:B------:R-:W-:Y:S01]  /*2680*/  @!P4 IMAD.IADD R49, R49, 0x1, -R5 ;  /* 0x000000013131c824 */ /* 0x000fe200078e0a05 */
[----:B------:R-:W-:Y:S01]  /*2690*/  ISETP.GT.U32.AND P4, PT, R5, R52, PT ;  /* 0x000000340500720c */ /* 0x000fe20003f84070 */
[----:B------:R-:W-:Y:S01]  /*26a0*/  IMAD.MOV R11, RZ, RZ, -R11 ;  /* 0x000000ffff0b7224 */ /* 0x000fe200078e0a0b */
[----:B------:R-:W-:Y:S01]  /*26b0*/  LOP3.LUT R21, R3, 0x98, RZ, 0xfc, !PT ;  /* 0x0000009803157812 */ /* 0x000fe200078efcff */
[----:B------:R-:W-:Y:S01]  /*26c0*/  @!P2 IMAD.IADD R54, R54, 0x1, -R5 ;  /* 0x000000013636a824 */ /* 0x000fe200078e0a05 */
[----:B------:R-:W-:Y:S01]  /*26d0*/  ISETP.GE.AND P2, PT, R13, RZ, PT ;  /* 0x000000ff0d00720c */ /* 0x000fe20003f46270 */
[----:B------:R-:W-:Y:S01]  /*26e0*/  IMAD R55, R5, R11, R24 ;  /* 0x0000000b05377224 */ /* 0x000fe200078e0218 */
[----:B------:R-:W-:Y:S01]  /*26f0*/  IABS R16, R21 ;  /* 0x0000001500107213 */ /* 0x000fe20000000000 */
[----:B------:R-:W-:Y:S01]  /*2700*/  @!P3 IMAD.MOV R48, RZ, RZ, -R48 ;  /* 0x000000ffff30b224 */ /* 0x000fe200078e0a30 */
[C---:B------:R-:W-:Y:S01]  /*2710*/  LOP3.LUT R24, R3.reuse, 0x9c, RZ, 0xfc, !PT ;  /* 0x0000009c03187812 */ /* 0x040fe200078efcff */
[----:B------:R-:W-:Y:S01]  /*2720*/  @!P1 IMAD.MOV R51, RZ, RZ, -R51 ;  /* 0x000000ffff339224 */ /* 0x000fe200078e0a33 */
[----:B------:R-:W-:Y:S01]  /*2730*/  LOP3.LUT R13, R3, 0xac, RZ, 0xfc, !PT ;  /* 0x000000ac030d7812 */ /* 0x000fe200078efcff */
[----:B------:R-:W-:Y:S01]  /*2740*/  IMAD.HI.U32 R9, R7, R16, RZ ;  /* 0x0000001007097227 */ /* 0x000fe200078e00ff */
[----:B------:R-:W-:-:S02]  /*2750*/  IABS R58, R24 ;  /* 0x00000018003a7213 */ /* 0x000fc40000000000 */
[----:B------:R-:W-:Y:S01]  /*2760*/  IABS R62, R13 ;  /* 0x0000000d003e7213 */ /* 0x000fe20000000000 */
[--C-:B------:R-:W-:Y:S01]  /*2770*/  @!P6 IMAD.IADD R56, R56, 0x1, -R5.reuse ;  /* 0x000000013838e824 */ /* 0x100fe200078e0a05 */
[----:B------:R-:W-:Y:S01]  /*2780*/  ISETP.GT.U32.AND P6, PT, R5, R54, PT ;  /* 0x000000360500720c */ /* 0x000fe20003fc4070 */
[----:B------:R-:W-:Y:S01]  /*2790*/  @!P4 IMAD.IADD R52, R52, 0x1, -R5 ;  /* 0x000000013434c824 */ /* 0x000fe200078e0a05 */
[----:B------:R-:W-:Y:S01]  /*27a0*/  ISETP.GE.AND P4, PT, R25, RZ, PT ;  /* 0x000000ff1900720c */ /* 0x000fe20003f86270 */
[----:B------:R-:W-:Y:S01]  /*27b0*/  IMAD.MOV R57, RZ, RZ, -R9 ;  /* 0x000000ffff397224 */ /* 0x000fe200078e0a09 */
[----:B------:R-:W-:Y:S01]  /*27c0*/  LOP3.LUT R25, R3, 0xa0, RZ, 0xfc, !PT ;  /* 0x000000a003197812 */ /* 0x000fe200078efcff */
[----:B------:R-:W-:Y:S01]  /*27d0*/  IMAD.HI.U32 R9, R7, R58, RZ ;  /* 0x0000003a07097227 */ /* 0x000fe200078e00ff */
[C---:B------:R-:W-:Y:S02]  /*27e0*/  ISETP.GT.U32.AND P3, PT, R5.reuse, R52, PT ;  /* 0x000000340500720c */ /* 0x040fe40003f64070 */
[----:B------:R-:W-:Y:S01]  /*27f0*/  IABS R11, R25 ;  /* 0x00000019000b7213 */ /* 0x000fe20000000000 */
[----:B------:R-:W-:Y:S01]  /*2800*/  IMAD.MOV R9, RZ, RZ, -R9 ;  /* 0x000000ffff097224 */ /* 0x000fe200078e0a09 */
[C---:B------:R-:W-:Y:S01]  /*2810*/  ISETP.GT.U32.AND P1, PT, R5.reuse, R56, PT ;  /* 0x000000380500720c */ /* 0x040fe20003f24070 */
[----:B------:R-:W-:-:S02]  /*2820*/  IMAD R57, R5, R57, R16 ;  /* 0x0000003905397224 */ /* 0x000fc400078e0210 */
[C---:B------:R-:W-:Y:S02]  /*2830*/  IMAD R58, R5.reuse, R9, R58 ;  /* 0x00000009053a7224 */ /* 0x040fe400078e023a */
[----:B------:R-:W-:Y:S02]  /*2840*/  @!P6 IMAD.IADD R54, R54, 0x1, -R5 ;  /* 0x000000013636e824 */ /* 0x000fe400078e0a05 */
[----:B------:R-:W-:Y:S01]  /*2850*/  IMAD.MOV.U32 R16, RZ, RZ, R11 ;  /* 0x000000ffff107224 */ /* 0x000fe200078e000b */
[C---:B------:R-:W-:Y:S01]  /*2860*/  ISETP.GT.U32.AND P6, PT, R5.reuse, R58, PT ;  /* 0x0000003a0500720c */ /* 0x040fe20003fc4070 */
[----:B------:R-:W-:Y:S01]  /*2870*/  @!P3 IMAD.IADD R52, R52, 0x1, -R5 ;  /* 0x000000013434b824 */ /* 0x000fe200078e0a05 */
[----:B------:R-:W-:Y:S01]  /*2880*/  ISETP.GT.U32.AND P3, PT, R5, R55, PT ;  /* 0x000000370500720c */ /* 0x000fe20003f64070 */
[----:B------:R-:W-:Y:S01]  /*2890*/  IMAD.HI.U32 R9, R7, R16, RZ ;  /* 0x0000001007097227 */ /* 0x000fe200078e00ff */
[----:B------:R-:W-:-:S03]  /*28a0*/  LOP3.LUT R11, R3, 0xa8, RZ, 0xfc, !PT ;  /* 0x000000a8030b7812 */ /* 0x000fc600078efcff */
[----:B------:R-:W-:Y:S01]  /*28b0*/  @!P0 IMAD.MOV R50, RZ, RZ, -R50 ;  /* 0x000000ffff328224 */ /* 0x000fe200078e0a32 */
[----:B------:R-:W-:Y:S01]  /*28c0*/  IABS R60, R11 ;  /* 0x0000000b003c7213 */ /* 0x000fe20000000000 */
[----:B------:R-:W-:Y:S02]  /*28d0*/  IMAD.MOV R9, RZ, RZ, -R9 ;  /* 0x000000ffff097224 */ /* 0x000fe400078e0a09 */
[----:B------:R-:W-:Y:S01]  /*28e0*/  @!P4 IMAD.MOV R52, RZ, RZ, -R52 ;  /* 0x000000ffff34c224 */ /* 0x000fe200078e0a34 */
[----:B------:R-:W-:Y:S01]  /*28f0*/  ISETP.GE.AND P4, PT, R17, RZ, PT ;  /* 0x000000ff1100720c */ /* 0x000fe20003f86270 */
[--C-:B------:R-:W-:Y:S01]  /*2900*/  @!P6 IMAD.IADD R58, R58, 0x1, -R5.reuse ;  /* 0x000000013a3ae824 */ /* 0x100fe200078e0a05 */
[----:B------:R-:W-:Y:S01]  /*2910*/  LOP3.LUT R17, R3, 0xb0, RZ, 0xfc, !PT ;  /* 0x000000b003117812 */ /* 0x000fe200078efcff */
[--C-:B------:R-:W-:Y:S01]  /*2920*/  @!P3 IMAD.IADD R55, R55, 0x1, -R5.reuse ;  /* 0x000000013737b824 */ /* 0x100fe200078e0a05 */
[----:B------:R-:W-:Y:S01]  /*2930*/  ISETP.GE.AND P3, PT, R15, RZ, PT ;  /* 0x000000ff0f00720c */ /* 0x000fe20003f66270 */
[C---:B------:R-:W-:Y:S01]  /*2940*/  IMAD R16, R5.reuse, R9, R16 ;  /* 0x0000000905107224 */ /* 0x040fe200078e0210 */
[C---:B------:R-:W-:Y:S01]  /*2950*/  ISETP.GT.U32.AND P6, PT, R5.reuse, R58, PT ;  /* 0x0000003a0500720c */ /* 0x040fe20003fc4070 */
[----:B------:R-:W-:Y:S01]  /*2960*/  @!P1 IMAD.IADD R56, R56, 0x1, -R5 ;  /* 0x0000000138389824 */ /* 0x000fe200078e0a05 */
[----:B------:R-:W-:Y:S01]  /*2970*/  ISETP.GT.U32.AND P0, PT, R5, R55, PT ;  /* 0x000000370500720c */ /* 0x000fe20003f04070 */
[----:B------:R-:W-:Y:S01]  /*2980*/  @!P2 IMAD.MOV R53, RZ, RZ, -R53 ;  /* 0x000000ffff35a224 */ /* 0x000fe200078e0a35 */
[----:B------:R-:W-:Y:S01]  /*2990*/  LOP3.LUT R9, R3, 0xa4, RZ, 0xfc, !PT ;  /* 0x000000a403097812 */ /* 0x000fe200078efcff */
[----:B------:R-:W-:Y:S01]  /*29a0*/  @!P5 IMAD.MOV R49, RZ, RZ, -R49 ;  /* 0x000000ffff31d224 */ /* 0x000fe200078e0a31 */
[----:B------:R-:W-:-:S02]  /*29b0*/  ISETP.GE.AND P1, PT, R24, RZ, PT ;  /* 0x000000ff1800720c */ /* 0x000fc40003f26270 */
[----:B------:R-:W-:Y:S02]  /*29c0*/  IABS R24, R9 ;  /* 0x0000000900187213 */ /* 0x000fe40000000000 */
[----:B------:R-:W-:Y:S01]  /*29d0*/  ISETP.GE.AND P2, PT, R19, RZ, PT ;  /* 0x000000ff1300720c */ /* 0x000fe20003f46270 */
[----:B------:R-:W-:Y:S01]  /*29e0*/  @!P3 IMAD.MOV R54, RZ, RZ, -R54 ;  /* 0x000000ffff36b224 */ /* 0x000fe200078e0a36 */
[C---:B------:R-:W-:Y:S01]  /*29f0*/  ISETP.GT.U32.AND P5, PT, R5.reuse, R57, PT ;  /* 0x000000390500720c */ /* 0x040fe20003fa4070 */
[--C-:B------:R-:W-:Y:S01]  /*2a00*/  @!P6 IMAD.IADD R58, R58, 0x1, -R5.reuse ;  /* 0x000000013a3ae824 */ /* 0x100fe200078e0a05 */
[----:B------:R-:W-:Y:S01]  /*2a10*/  ISETP.GT.U32.AND P6, PT, R5, R16, PT ;  /* 0x000000100500720c */ /* 0x000fe20003fc4070 */
[----:B------:R-:W-:Y:S01]  /*2a20*/  @!P0 IMAD.IADD R55, R55, 0x1, -R5 ;  /* 0x0000000137378824 */ /* 0x000fe200078e0a05 */
[----:B------:R-:W-:Y:S02]  /*2a30*/  ISETP.GE.AND P0, PT, R21, RZ, PT ;  /* 0x000000ff1500720c */ /* 0x000fe40003f06270 */
[----:B------:R-:W-:Y:S01]  /*2a40*/  LOP3.LUT R21, R3, 0xb8, RZ, 0xfc, !PT ;  /* 0x000000b803157812 */ /* 0x000fe200078efcff */
[----:B------:R-:W-:Y:S01]  /*2a50*/  @!P4 IMAD.MOV R55, RZ, RZ, -R55 ;  /* 0x000000ffff37c224 */ /* 0x000fe200078e0a37 */
[----:B------:R-:W-:Y:S01]  /*2a60*/  ISETP.GE.AND P4, PT, R9, RZ, PT ;  /* 0x000000ff0900720c */ /* 0x000fe20003f86270 */
[----:B------:R-:W-:Y:S01]  /*2a70*/  IMAD.HI.U32 R9, R7, R24, RZ ;  /* 0x0000001807097227 */ /* 0x000fe200078e00ff */
[----:B------:R-:W-:-:S02]  /*2a80*/  LOP3.LUT R19, R3, 0xb4, RZ, 0xfc, !PT ;  /* 0x000000b403137812 */ /* 0x000fc400078efcff */
[----:B------:R-:W-:Y:S01]  /*2a90*/  IABS R78, R21 ;  /* 0x00000015004e7213 */ /* 0x000fe20000000000 */
[----:B------:R-:W-:Y:S01]  /*2aa0*/  IMAD.MOV R9, RZ, RZ, -R9 ;  /* 0x000000ffff097224 */ /* 0x000fe200078e0a09 */
[----:B------:R-:W-:Y:S01]  /*2ab0*/  IABS R76, R19 ;  /* 0x00000013004c7213 */ /* 0x000fe20000000000 */
[----:B------:R-:W-:Y:S01]  /*2ac0*/  @!P6 IMAD.IADD R16, R16, 0x1, -R5 ;  /* 0x000000011010e824 */ /* 0x000fe200078e0a05 */
[----:B------:R-:W-:Y:S01]  /*2ad0*/  IABS R64, R17 ;  /* 0x0000001100407213 */ /* 0x000fe20000000000 */
[----:B------:R-:W-:Y:S02]  /*2ae0*/  IMAD R24, R5, R9, R24 ;  /* 0x0000000905187224 */ /* 0x000fe400078e0218 */
[----:B------:R-:W-:Y:S01]  /*2af0*/  IMAD.HI.U32 R9, R7, R62, RZ ;  /* 0x0000003e07097227 */ /* 0x000fe200078e00ff */
[----:B------:R-:W-:-:S03]  /*2b00*/  ISETP.GT.U32.AND P6, PT, R5, R16, PT ;  /* 0x000000100500720c */ /* 0x000fc60003fc4070 */
[----:B------:R-:W-:Y:S01]  /*2b10*/  @!P2 IMAD.MOV R56, RZ, RZ, -R56 ;  /* 0x000000ffff38a224 */ /* 0x000fe200078e0a38 */
[----:B------:R-:W-:Y:S01]  /*2b20*/  ISETP.GE.AND P2, PT, R11, RZ, PT ;  /* 0x000000ff0b00720c */ /* 0x000fe20003f46270 */
[----:B------:R-:W-:-:S04]  /*2b30*/  IMAD.HI.U32 R11, R7, R60, RZ ;  /* 0x0000003c070b7227 */ /* 0x000fc800078e00ff */
[----:B------:R-:W-:Y:S02]  /*2b40*/  IMAD.MOV R9, RZ, RZ, -R9 ;  /* 0x000000ffff097224 */ /* 0x000fe400078e0a09 */
[----:B------:R-:W-:Y:S02]  /*2b50*/  IMAD.MOV R11, RZ, RZ, -R11 ;  /* 0x000000ffff0b7224 */ /* 0x000fe400078e0a0b */
[----:B------:R-:W-:Y:S02]  /*2b60*/  IMAD R62, R5, R9, R62 ;  /* 0x00000009053e7224 */ /* 0x000fe400078e023e */
[--C-:B------:R-:W-:Y:S01]  /*2b70*/  @!P5 IMAD.IADD R57, R57, 0x1, -R5.reuse ;  /* 0x000000013939d824 */ /* 0x100fe200078e0a05 */
[----:B------:R-:W-:Y:S01]  /*2b80*/  ISETP.GE.AND P5, PT, R25, RZ, PT ;  /* 0x000000ff1900720c */ /* 0x000fe20003fa6270 */
[----:B------:R-:W-:Y:S01]  /*2b90*/  IMAD R60, R5, R11, R60 ;  /* 0x0000000b053c7224 */ /* 0x000fe200078e023c */
[----:B------:R-:W-:Y:S01]  /*2ba0*/  LOP3.LUT R25, R3, 0xbc, RZ, 0xfc, !PT ;  /* 0x000000bc03197812 */ /* 0x000fe200078efcff */
[----:B------:R-:W-:Y:S01]  /*2bb0*/  @!P6 IMAD.IADD R16, R16, 0x1, -R5 ;  /* 0x000000011010e824 */ /* 0x000fe200078e0a05 */
[C---:B------:R-:W-:Y:S01]  /*2bc0*/  ISETP.GT.U32.AND P6, PT, R5.reuse, R62, PT ;  /* 0x0000003e0500720c */ /* 0x040fe20003fc4070 */
[----:B------:R-:W-:Y:S01]  /*2bd0*/  @!P1 IMAD.MOV R58, RZ, RZ, -R58 ;  /* 0x000000ffff3a9224 */ /* 0x000fe200078e0a3a */
[----:B------:R-:W-:Y:S01]  /*2be0*/  ISETP.GT.U32.AND P3, PT, R5, R57, PT ;  /* 0x000000390500720c */ /* 0x000fe20003f64070 */
[----:B------:R-:W-:Y:S01]  /*2bf0*/  IMAD.HI.U32 R9, R7, R78, RZ ;  /* 0x0000004e07097227 */ /* 0x000fe200078e00ff */
[----:B------:R-:W-:-:S02]  /*2c00*/  ISETP.GT.U32.AND P1, PT, R5, R60, PT ;  /* 0x0000003c0500720c */ /* 0x000fc40003f24070 */
[----:B------:R-:W-:Y:S01]  /*2c10*/  IABS R80, R25 ;  /* 0x0000001900507213 */ /* 0x000fe20000000000 */
[----:B------:R-:W-:Y:S02]  /*2c20*/  IMAD.MOV R15, RZ, RZ, -R9 ;  /* 0x000000ffff0f7224 */ /* 0x000fe400078e0a09 */
[----:B------:R-:W-:-:S04]  /*2c30*/  IMAD.HI.U32 R11, R7, R64, RZ ;  /* 0x00000040070b7227 */ /* 0x000fc800078e00ff */
[--C-:B------:R-:W-:Y:S02]  /*2c40*/  @!P6 IMAD.IADD R62, R62, 0x1, -R5.reuse ;  /* 0x000000013e3ee824 */ /* 0x100fe400078e0a05 */
[--C-:B------:R-:W-:Y:S01]  /*2c50*/  @!P3 IMAD.IADD R57, R57, 0x1, -R5.reuse ;  /* 0x000000013939b824 */ /* 0x100fe200078e0a05 */
[----:B------:R-:W-:Y:S01]  /*2c60*/  ISETP.GE.AND P3, PT, R13, RZ, PT ;  /* 0x000000ff0d00720c */ /* 0x000fe20003f66270 */
[----:B------:R-:W-:Y:S01]  /*2c70*/  @!P1 IMAD.IADD R60, R60, 0x1, -R5 ;  /* 0x000000013c3c9824 */ /* 0x000fe200078e0a05 */
[C---:B------:R-:W-:Y:S01]  /*2c80*/  ISETP.GT.U32.AND P6, PT, R5.reuse, R62, PT ;  /* 0x0000003e0500720c */ /* 0x040fe20003fc4070 */
[----:B------:R-:W-:Y:S01]  /*2c90*/  @!P0 IMAD.MOV R57, RZ, RZ, -R57 ;  /* 0x000000ffff398224 */ /* 0x000fe200078e0a39 */
[----:B------:R-:W-:Y:S01]  /*2ca0*/  ISETP.GT.U32.AND P0, PT, R5, R24, PT ;  /* 0x000000180500720c */ /* 0x000fe20003f04070 */
[----:B------:R-:W-:Y:S01]  /*2cb0*/  IMAD.HI.U32 R13, R7, R76, RZ ;  /* 0x0000004c070d7227 */ /* 0x000fe200078e00ff */
[----:B------:R-:W-:-:S03]  /*2cc0*/  ISETP.GT.U32.AND P1, PT, R5, R60, PT ;  /* 0x0000003c0500720c */ /* 0x000fc60003f24070 */
[----:B------:R-:W-:Y:S02]  /*2cd0*/  IMAD.MOV R13, RZ, RZ, -R13 ;  /* 0x000000ffff0d7224 */ /* 0x000fe400078e0a0d */
[C---:B------:R-:W-:Y:S02]  /*2ce0*/  IMAD R78, R5.reuse, R15, R78 ;  /* 0x0000000f054e7224 */ /* 0x040fe400078e024e */
[C---:B------:R-:W-:Y:S02]  /*2cf0*/  IMAD R76, R5.reuse, R13, R76 ;  /* 0x0000000d054c7224 */ /* 0x040fe400078e024c */
[--C-:B------:R-:W-:Y:S01]  /*2d00*/  @!P6 IMAD.IADD R62, R62, 0x1, -R5.reuse ;  /* 0x000000013e3ee824 */ /* 0x100fe200078e0a05 */
[C---:B------:R-:W-:Y:S01]  /*2d10*/  ISETP.GT.U32.AND P6, PT, R5.reuse, R78, PT ;  /* 0x0000004e0500720c */ /* 0x040fe20003fc4070 */
[--C-:B------:R-:W-:Y:S02]  /*2d20*/  @!P0 IMAD.IADD R24, R24, 0x1, -R5.reuse ;  /* 0x0000000118188824 */ /* 0x100fe400078e0a05 */
[----:B------:R-:W-:Y:S01]  /*2d30*/  @!P1 IMAD.IADD R60, R60, 0x1, -R5 ;  /* 0x000000013c3c9824 */ /* 0x000fe200078e0a05 */
[C---:B------:R-:W-:Y:S01]  /*2d40*/  ISETP.GT.U32.AND P1, PT, R5.reuse, R76, PT ;  /* 0x0000004c0500720c */ /* 0x040fe20003f24070 */
[----:B------:R-:W-:Y:S01]  /*2d50*/  IMAD.MOV R11, RZ, RZ, -R11 ;  /* 0x000000ffff0b7224 */ /* 0x000fe200078e0a0b */
[----:B------:R-:W-:Y:S01]  /*2d60*/  ISETP.GT.U32.AND P0, PT, R5, R24, PT ;  /* 0x000000180500720c */ /* 0x000fe20003f04070 */
[----:B------:R-:W-:-:S04]  /*2d70*/  IMAD.HI.U32 R9, R7, R84, RZ ;  /* 0x0000005407097227 */ /* 0x000fc800078e00ff */
[----:B------:R-:W-:Y:S02]  /*2d80*/  IMAD R64, R5, R11, R64 ;  /* 0x0000000b05407224 */ /* 0x000fe400078e0240 */
[----:B------:R-:W-:Y:S02]  /*2d90*/  @!P6 IMAD.IADD R78, R78, 0x1, -R5 ;  /* 0x000000014e4ee824 */ /* 0x000fe400078e0a05 */
[----:B------:R-:W-:-:S03]  /*2da0*/  IMAD.HI.U32 R13, R7, R82, RZ ;  /* 0x00000052070d7227 */ /* 0x000fc600078e00ff */
[C---:B------:R-:W-:Y:S01]  /*2db0*/  ISETP.GT.U32.AND P6, PT, R5.reuse, R78, PT ;  /* 0x0000004e0500720c */ /* 0x040fe20003fc4070 */
[--C-:B------:R-:W-:Y:S02]  /*2dc0*/  @!P1 IMAD.IADD R76, R76, 0x1, -R5.reuse ;  /* 0x000000014c4c9824 */ /* 0x100fe400078e0a05 */
[----:B------:R-:W-:Y:S01]  /*2dd0*/  @!P0 IMAD.IADD R24, R24, 0x1, -R5 ;  /* 0x0000000118188824 */ /* 0x000fe200078e0a05 */
[C---:B------:R-:W-:Y:S01]  /*2de0*/  ISETP.GT.U32.AND P0, PT, R5.reuse, R64, PT ;  /* 0x000000400500720c */ /* 0x040fe20003f04070 */
[----:B------:R-:W-:Y:S01]  /*2df0*/  IMAD.MOV R9, RZ, RZ, -R9 ;  /* 0x000000ffff097224 */ /* 0x000fe200078e0a09 */
[C---:B------:R-:W-:Y:S01]  /*2e00*/  ISETP.GT.U32.AND P1, PT, R5.reuse, R76, PT ;  /* 0x0000004c0500720c */ /* 0x040fe20003f24070 */
[----:B------:R-:W-:Y:S02]  /*2e10*/  IMAD.MOV R13, RZ, RZ, -R13 ;  /* 0x000000ffff0d7224 */ /* 0x000fe400078e0a0d */
[C---:B------:R-:W-:Y:S02]  /*2e20*/  IMAD R84, R5.reuse, R9, R84 ;  /* 0x0000000905547224 */ /* 0x040fe400078e0254 */
[----:B------:R-:W-:-:S02]  /*2e30*/  IMAD R82, R5, R13, R82 ;  /* 0x0000000d05527224 */ /* 0x000fc400078e0252 */
[----:B------:R-:W-:Y:S01]  /*2e40*/  @!P6 IMAD.IADD R78, R78, 0x1, -R5 ;  /* 0x000000014e4ee824 */ /* 0x000fe200078e0a05 */
[----:B------:R-:W-:Y:S01]  /*2e50*/  ISETP.GT.U32.AND P6, PT, R5, R84, PT ;  /* 0x000000540500720c */ /* 0x000fe20003fc4070 */
[----:B------:R-:W-:-:S04]  /*2e60*/  IMAD.HI.U32 R11, R7, R80, RZ ;  /* 0x00000050070b7227 */ /* 0x000fc800078e00ff */
[--C-:B------:R-:W-:Y:S02]  /*2e70*/  @!P0 IMAD.IADD R64, R64, 0x1, -R5.reuse ;  /* 0x0000000140408824 */ /* 0x100fe400078e0a05 */
[----:B------:R-:W-:Y:S01]  /*2e80*/  @!P1 IMAD.IADD R76, R76, 0x1, -R5 ;  /* 0x000000014c4c9824 */ /* 0x000fe200078e0a05 */
[C---:B------:R-:W-:Y:S01]  /*2e90*/  ISETP.GT.U32.AND P1, PT, R5.reuse, R82, PT ;  /* 0x000000520500720c */ /* 0x040fe20003f24070 */
[----:B------:R-:W-:Y:S01]  /*2ea0*/  IMAD.MOV R11, RZ, RZ, -R11 ;  /* 0x000000ffff0b7224 */ /* 0x000fe200078e0a0b */
[----:B------:R-:W-:Y:S01]  /*2eb0*/  ISETP.GT.U32.AND P0, PT, R5, R64, PT ;  /* 0x000000400500720c */ /* 0x000fe20003f04070 */
[----:B------:R-:W-:-:S04]  /*2ec0*/  IMAD.HI.U32 R9, R7, R86, RZ ;  /* 0x0000005607097227 */ /* 0x000fc800078e00ff */
[----:B------:R-:W-:Y:S02]  /*2ed0*/  @!P6 IMAD.IADD R84, R84, 0x1, -R5 ;  /* 0x000000015454e824 */ /* 0x000fe400078e0a05 */
[C---:B------:R-:W-:Y:S02]  /*2ee0*/  IMAD R80, R5.reuse, R11, R80 ;  /* 0x0000000b05507224 */ /* 0x040fe400078e0250 */
[----:B------:R-:W-:Y:S01]  /*2ef0*/  IMAD.MOV R15, RZ, RZ, -R9 ;  /* 0x000000ffff0f7224 */ /* 0x000fe200078e0a09 */
[----:B------:R-:W-:Y:S01]  /*2f00*/  ISETP.GT.U32.AND P6, PT, R5, R84, PT ;  /* 0x000000540500720c */ /* 0x000fe20003fc4070 */
[----:B------:R-:W-:Y:S02]  /*2f10*/  @!P1 IMAD.IADD R82, R82, 0x1, -R5 ;  /* 0x0000000152529824 */ /* 0x000fe400078e0a05 */
[----:B------:R-:W-:-:S03]  /*2f20*/  IMAD.HI.U32 R9, R7, R90, RZ ;  /* 0x0000005a07097227 */ /* 0x000fc600078e00ff */
[C---:B------:R-:W-:Y:S01]  /*2f30*/  ISETP.GT.U32.AND P1, PT, R5.reuse, R82, PT ;  /* 0x000000520500720c */ /* 0x040fe20003f24070 */
[----:B------:R-:W-:Y:S01]  /*2f40*/  @!P0 IMAD.IADD R64, R64, 0x1, -R5 ;  /* 0x0000000140408824 */ /* 0x000fe200078e0a05 */
[----:B------:R-:W-:Y:S01]  /*2f50*/  ISETP.GT.U32.AND P0, PT, R5, R80, PT ;  /* 0x000000500500720c */ /* 0x000fe20003f04070 */
[----:B------:R-:W-:-:S04]  /*2f60*/  IMAD.HI.U32 R11, R7, R88, RZ ;  /* 0x00000058070b7227 */ /* 0x000fc800078e00ff */
[----:B------:R-:W-:Y:S01]  /*2f70*/  IMAD R86, R5, R15, R86 ;  /* 0x0000000f05567224 */ /* 0x000fe200078e0256 */
[----:B------:R-:W-:Y:S01]  /*2f80*/  LOP3.LUT R15, R3, 0xd8, RZ, 0xfc, !PT ;  /* 0x000000d8030f7812 */ /* 0x000fe200078efcff */
[----:B------:R-:W-:Y:S02]  /*2f90*/  IMAD.MOV R9, RZ, RZ, -R9 ;  /* 0x000000ffff097224 */ /* 0x000fe400078e0a09 */
[----:B------:R-:W-:Y:S01]  /*2fa0*/  IMAD.MOV R11, RZ, RZ, -R11 ;  /* 0x000000ffff0b7224 */ /* 0x000fe200078e0a0b */
[----:B------:R-:W-:Y:S01]  /*2fb0*/  IABS R94, R15 ;  /* 0x0000000f005e7213 */ /* 0x000fe20000000000 */
[----:B------:R-:W-:Y:S02]  /*2fc0*/  IMAD R90, R5, R9, R90 ;  /* 0x00000009055a7224 */ /* 0x000fe400078e025a */
[----:B------:R-:W-:-:S04]  /*2fd0*/  IMAD.HI.U32 R13, R7, R92, RZ ;  /* 0x0000005c070d7227 */ /* 0x000fc800078e00ff */
[C---:B------:R-:W-:Y:S02]  /*2fe0*/  IMAD R88, R5.reuse, R11, R88 ;  /* 0x0000000b05587224 */ /* 0x040fe400078e0258 */
[----:B------:R-:W-:Y:S01]  /*2ff0*/  @!P6 IMAD.IADD R84, R84, 0x1, -R5 ;  /* 0x000000015454e824 */ /* 0x000fe200078e0a05 */
[----:B------:R-:W-:Y:S01]  /*3000*/  ISETP.GT.U32.AND P6, PT, R5, R90, PT ;  /* 0x0000005a0500720c */ /* 0x000fe20003fc4070 */
[----:B------:R-:W-:Y:S02]  /*3010*/  IMAD.MOV R13, RZ, RZ, -R13 ;  /* 0x000000ffff0d7224 */ /* 0x000fe400078e0a0d */
[----:B------:R-:W-:-:S04]  /*3020*/  IMAD.HI.U32 R9, R7, R94, RZ ;  /* 0x0000005e07097227 */ /* 0x000fc800078e00ff */
[--C-:B------:R-:W-:Y:S02]  /*3030*/  @!P0 IMAD.IADD R80, R80, 0x1, -R5.reuse ;  /* 0x0000000150508824 */ /* 0x100fe400078e0a05 */
[----:B------:R-:W-:Y:S01]  /*3040*/  @!P1 IMAD.IADD R82, R82, 0x1, -R5 ;  /* 0x0000000152529824 */ /* 0x000fe200078e0a05 */
[C---:B------:R-:W-:Y:S01]  /*3050*/  ISETP.GT.U32.AND P1, PT, R5.reuse, R88, PT ;  /* 0x000000580500720c */ /* 0x040fe20003f24070 */
[C---:B------:R-:W-:Y:S01]  /*3060*/  IMAD R92, R5.reuse, R13, R92 ;  /* 0x0000000d055c7224 */ /* 0x040fe200078e025c */
[C---:B------:R-:W-:Y:S01]  /*3070*/  ISETP.GT.U32.AND P0, PT, R5.reuse, R80, PT ;  /* 0x000000500500720c */ /* 0x040fe20003f04070 */
[----:B------:R-:W-:Y:S02]  /*3080*/  IMAD.MOV R13, RZ, RZ, -R9 ;  /* 0x000000ffff0d7224 */ /* 0x000fe400078e0a09 */
[----:B------:R-:W-:Y:S02]  /*3090*/  @!P6 IMAD.IADD R90, R90, 0x1, -R5 ;  /* 0x000000015a5ae824 */ /* 0x000fe400078e0a05 */
[----:B------:R-:W-:-:S02]  /*30a0*/  IMAD R94, R5, R13, R94 ;  /* 0x0000000d055e7224 */ /* 0x000fc400078e025e */
[----:B------:R-:W-:-:S03]  /*30b0*/  IMAD.HI.U32 R9, R7, R96, RZ ;  /* 0x0000006007097227 */ /* 0x000fc600078e00ff */
[----:B------:R-:W-:Y:S01]  /*30c0*/  ISETP.GT.U32.AND P6, PT, R5, R94, PT ;  /* 0x0000005e0500720c */ /* 0x000fe20003fc4070 */
[--C-:B------:R-:W-:Y:S01]  /*30d0*/  @!P1 IMAD.IADD R88, R88, 0x1, -R5.reuse ;  /* 0x0000000158589824 */ /* 0x100fe200078e0a05 */
[----:B------:R-:W-:Y:S01]  /*30e0*/  ISETP.GE.AND P1, PT, R17, RZ, PT ;  /* 0x000000ff1100720c */ /* 0x000fe20003f26270 */
[----:B------:R-:W-:Y:S01]  /*30f0*/  @!P0 IMAD.IADD R80, R80, 0x1, -R5 ;  /* 0x0000000150508824 */ /* 0x000fe200078e0a05 */
[----:B------:R-:W-:Y:S01]  /*3100*/  ISETP.GT.U32.AND P0, PT, R5, R86, PT ;  /* 0x000000560500720c */ /* 0x000fe20003f04070 */
[----:B------:R-:W-:-:S04]  /*3110*/  IMAD.HI.U32 R13, R7, R100, RZ ;  /* 0x00000064070d7227 */ /* 0x000fc800078e00ff */
[----:B------:R-:W-:Y:S02]  /*3120*/  IMAD.MOV.U32 R74, RZ, RZ, R64 ;  /* 0x000000ffff4a7224 */ /* 0x000fe400078e0040 */
[----:B------:R-:W-:Y:S02]  /*3130*/  IMAD.MOV R9, RZ, RZ, -R9 ;  /* 0x000000ffff097224 */ /* 0x000fe400078e0a09 */
[----:B------:R-:W-:Y:S02]  /*3140*/  @!P6 IMAD.IADD R94, R94, 0x1, -R5 ;  /* 0x000000015e5ee824 */ /* 0x000fe400078e0a05 */
[----:B------:R-:W-:Y:S02]  /*3150*/  IMAD.MOV R13, RZ, RZ, -R13 ;  /* 0x000000ffff0d7224 */ /* 0x000fe400078e0a0d */
[----:B------:R-:W-:Y:S01]  /*3160*/  @!P1 IMAD.MOV R74, RZ, RZ, -R74 ;  /* 0x000000ffff4a9224 */ /* 0x000fe200078e0a4a */
[C---:B------:R-:W-:Y:S01]  /*3170*/  ISETP.GT.U32.AND P1, PT, R5.reuse, R94, PT ;  /* 0x0000005e0500720c */ /* 0x040fe20003f24070 */
[----:B------:R-:W-:-:S02]  /*3180*/  IMAD R96, R5, R9, R96 ;  /* 0x0000000905607224 */ /* 0x000fc400078e0260 */
[----:B------:R-:W-:Y:S02]  /*3190*/  IMAD R100, R5, R13, R100 ;  /* 0x0000000d05647224 */ /* 0x000fe400078e0264 */
[----:B------:R-:W-:Y:S01]  /*31a0*/  IMAD.HI.U32 R13, R7, R108, RZ ;  /* 0x0000006c070d7227 */ /* 0x000fe200078e00ff */
[----:B------:R-:W-:-:S03]  /*31b0*/  ISETP.GT.U32.AND P6, PT, R5, R96, PT ;  /* 0x000000600500720c */ /* 0x000fc60003fc4070 */
[----:B------:R-:W-:Y:S01]  /*31c0*/  @!P0 IMAD.IADD R86, R86, 0x1, -R5 ;  /* 0x0000000156568824 */ /* 0x000fe200078e0a05 */
[----:B------:R-:W-:Y:S01]  /*31d0*/  ISETP.GT.U32.AND P0, PT, R5, R92, PT ;  /* 0x0000005c0500720c */ /* 0x000fe20003f04070 */
[----:B------:R-:W-:Y:S02]  /*31e0*/  IMAD.MOV R13, RZ, RZ, -R13 ;  /* 0x000000ffff0d7224 */ /* 0x000fe400078e0a0d */
[----:B------:R-:W-:-:S04]  /*31f0*/  IMAD.HI.U32 R11, R7, R98, RZ ;  /* 0x00000062070b7227 */ /* 0x000fc800078e00ff */
[C---:B------:R-:W-:Y:S01]  /*3200*/  IMAD R108, R5.reuse, R13, R108 ;  /* 0x0000000d056c7224 */ /* 0x040fe200078e026c */
[----:B------:R-:W-:Y:S01]  /*3210*/  PRMT R13, RZ, 0x7610, R13 ;  /* 0x00007610ff0d7816 */ /* 0x000fe2000000000d */
[----:B------:R-:W-:Y:S02]  /*3220*/  IMAD.MOV R11, RZ, RZ, -R11 ;  /* 0x000000ffff0b7224 */ /* 0x000fe400078e0a0b */
[--C-:B------:R-:W-:Y:S01]  /*3230*/  @!P1 IMAD.IADD R94, R94, 0x1, -R5.reuse ;  /* 0x000000015e5e9824 */ /* 0x100fe200078e0a05 */
[C---:B------:R-:W-:Y:S01]  /*3240*/  ISETP.GT.U32.AND P1, PT, R5.reuse, R108, PT ;  /* 0x0000006c0500720c */ /* 0x040fe20003f24070 */
[----:B------:R-:W-:Y:S02]  /*3250*/  IMAD R98, R5, R11, R98 ;  /* 0x0000000b05627224 */ /* 0x000fe400078e0262 */
[--C-:B------:R-:W-:Y:S01]  /*3260*/  @!P0 IMAD.IADD R92, R92, 0x1, -R5.reuse ;  /* 0x000000015c5c8824 */ /* 0x100fe200078e0a05 */
[----:B------:R-:W-:Y:S01]  /*3270*/  ISETP.GE.AND P0, PT, R19, RZ, PT ;  /* 0x000000ff1300720c */ /* 0x000fe20003f06270 */
[----:B------:R-:W-:Y:S01]  /*3280*/  @!P6 IMAD.IADD R96, R96, 0x1, -R5 ;  /* 0x000000016060e824 */ /* 0x000fe200078e0a05 */
[----:B------:R-:W-:Y:S01]  /*3290*/  LOP3.LUT R19, R3, 0xe8, RZ, 0xfc, !PT ;  /* 0x000000e803137812 */ /* 0x000fe200078efcff */
[----:B------:R-:W-:Y:S01]  /*32a0*/  IMAD.MOV.U32 R68, RZ, RZ, R24 ;  /* 0x000000ffff447224 */ /* 0x000fe200078e0018 */
[----:B------:R-:W-:Y:S01]  /*32b0*/  ISETP.GT.U32.AND P6, PT, R5, R98, PT ;  /* 0x000000620500720c */ /* 0x000fe20003fc4070 */
[----:B------:R-:W-:Y:S01]  /*32c0*/  IMAD.MOV.U32 R66, RZ, RZ, R16 ;  /* 0x000000ffff427224 */ /* 0x000fe200078e0010 */
[----:B------:R-:W-:Y:S01]  /*32d0*/  IABS R102, R19 ;  /* 0x0000001300667213 */ /* 0x000fe20000000000 */
[----:B------:R-:W-:-:S02]  /*32e0*/  IMAD.MOV.U32 R70, RZ, RZ, R60 ;  /* 0x000000ffff467224 */ /* 0x000fc400078e003c */
[----:B------:R-:W-:Y:S02]  /*32f0*/  IMAD.MOV.U32 R72, RZ, RZ, R62 ;  /* 0x000000ffff487224 */ /* 0x000fe400078e003e */
[----:B------:R-:W-:Y:S01]  /*3300*/  @!P4 IMAD.MOV R68, RZ, RZ, -R68 ;  /* 0x000000ffff44c224 */ /* 0x000fe200078e0a44 */
[C---:B------:R-:W-:Y:S01]  /*3310*/  ISETP.GT.U32.AND P4, PT, R5.reuse, R88, PT ;  /* 0x000000580500720c */ /* 0x040fe20003f84070 */
[----:B------:R-:W-:Y:S01]  /*3320*/  @!P5 IMAD.MOV R66, RZ, RZ, -R66 ;  /* 0x000000ffff42d224 */ /* 0x000fe200078e0a42 */
[C---:B------:R-:W-:Y:S01]  /*3330*/  ISETP.GT.U32.AND P5, PT, R5.reuse, R86, PT ;  /* 0x000000560500720c */ /* 0x040fe20003fa4070 */
[----:B------:R-:W-:Y:S01]  /*3340*/  @!P2 IMAD.MOV R70, RZ, RZ, -R70 ;  /* 0x000000ffff46a224 */ /* 0x000fe200078e0a46 */
[C---:B------:R-:W-:Y:S01]  /*3350*/  ISETP.GT.U32.AND P2, PT, R5.reuse, R90, PT ;  /* 0x0000005a0500720c */ /* 0x040fe20003f44070 */
[----:B------:R-:W-:Y:S01]  /*3360*/  @!P3 IMAD.MOV R72, RZ, RZ, -R72 ;  /* 0x000000ffff48b224 */ /* 0x000fe200078e0a48 */
[----:B------:R-:W-:Y:S01]  /*3370*/  ISETP.GT.U32.AND P3, PT, R5, R92, PT ;  /* 0x0000005c0500720c */ /* 0x000fe20003f64070 */
[----:B------:R-:W-:Y:S01]  /*3380*/  @!P1 IMAD.IADD R108, R108, 0x1, -R5 ;  /* 0x000000016c6c9824 */ /* 0x000fe200078e0a05 */
[----:B------:R-:W-:Y:S01]  /*3390*/  ISETP.GE.AND P1, PT, R67, RZ, PT ;  /* 0x000000ff4300720c */ /* 0x000fe20003f26270 */
[----:B------:R-:W-:-:S04]  /*33a0*/  IMAD.HI.U32 R3, R7, R102, RZ ;  /* 0x0000006607037227 */ /* 0x000fc800078e00ff */
[----:B------:R-:W-:-:S04]  /*33b0*/  IMAD.HI.U32 R9, R7, R104, RZ ;  /* 0x0000006807097227 */ /* 0x000fc800078e00ff */
[----:B------:R-:W-:-:S04]  /*33c0*/  IMAD.HI.U32 R11, R7, R106, RZ ;  /* 0x0000006a070b7227 */ /* 0x000fc800078e00ff */
[----:B------:R-:W-:Y:S02]  /*33d0*/  IMAD.MOV R3, RZ, RZ, -R3 ;  /* 0x000000ffff037224 */ /* 0x000fe400078e0a03 */
[----:B------:R-:W-:Y:S02]  /*33e0*/  IMAD.MOV R9, RZ, RZ, -R9 ;  /* 0x000000ffff097224 */ /* 0x000fe400078e0a09 */
[----:B------:R-:W-:Y:S02]  /*33f0*/  IMAD.MOV R11, RZ, RZ, -R11 ;  /* 0x000000ffff0b7224 */ /* 0x000fe400078e0a0b */
[--C-:B------:R-:W-:Y:S02]  /*3400*/  @!P6 IMAD.IADD R98, R98, 0x1, -R5.reuse ;  /* 0x000000016262e824 */ /* 0x100fe400078e0a05 */
[C---:B------:R-:W-:Y:S01]  /*3410*/  IMAD R102, R5.reuse, R3, R102 ;  /* 0x0000000305667224 */ /* 0x040fe200078e0266 */
[----:B------:R-:W-:Y:S01]  /*3420*/  SHF.R.U32.HI R3, RZ, 0x6, R132 ;  /* 0x00000006ff037819 */ /* 0x000fe20000011684 */
[C---:B------:R-:W-:Y:S01]  /*3430*/  IMAD R104, R5.reuse, R9, R104 ;  /* 0x0000000905687224 */ /* 0x040fe200078e0268 */
[C---:B------:R-:W-:Y:S01]  /*3440*/  ISETP.GT.U32.AND P6, PT, R5.reuse, R98, PT ;  /* 0x000000620500720c */ /* 0x040fe20003fc4070 */
[----:B------:R-:W-:Y:S01]  /*3450*/  IMAD R106, R5, R11, R106 ;  /* 0x0000000b056a7224 */ /* 0x000fe200078e026a */
[----:B------:R-:W-:Y:S01]  /*3460*/  SGXT.U32 R3, R3, 0x1 ;  /* 0x000000010303781a */ /* 0x000fe20000000000 */
[----:B------:R-:W-:Y:S01]  /*3470*/  @!P0 IMAD.MOV R76, RZ, RZ, -R76 ;  /* 0x000000ffff4c8224 */ /* 0x000fe200078e0a4c */
[C---:B------:R-:W-:Y:S01]  /*3480*/  ISETP.GT.U32.AND P0, PT, R5.reuse, R96, PT ;  /* 0x000000600500720c */ /* 0x040fe20003f04070 */
[----:B------:R-:W-:Y:S01]  /*3490*/  @!P4 IMAD.IADD R88, R88, 0x1, -R5 ;  /* 0x000000015858c824 */ /* 0x000fe200078e0a05 */
[----:B------:R-:W-:Y:S01]  /*34a0*/  ISETP.GT.U32.AND P4, PT, R5, R102, PT ;  /* 0x000000660500720c */ /* 0x000fe20003f84070 */
[----:B------:R-:W-:Y:S01]  /*34b0*/  IMAD.HI.U32 R7, R7, R110, RZ ;  /* 0x0000006e07077227 */ /* 0x000fe200078e00ff */
[----:B------:R-:W-:-:S03]  /*34c0*/  LOP3.LUT R171, R3, 0x8, RZ, 0xfc, !PT ;  /* 0x0000000803ab7812 */ /* 0x000fc600078efcff */
[--C-:B------:R-:W-:Y:S01]  /*34d0*/  @!P5 IMAD.IADD R86, R86, 0x1, -R5.reuse ;  /* 0x000000015656d824 */ /* 0x100fe200078e0a05 */
[C---:B------:R-:W-:Y:S01]  /*34e0*/  ISETP.GT.U32.AND P5, PT, R5.reuse, R100, PT ;  /* 0x000000640500720c */ /* 0x040fe20003fa4070 */
[--C-:B------:R-:W-:Y:S01]  /*34f0*/  @!P2 IMAD.IADD R90, R90, 0x1, -R5.reuse ;  /* 0x000000015a5aa824 */ /* 0x100fe200078e0a05 */
[C---:B------:R-:W-:Y:S01]  /*3500*/  ISETP.GT.U32.AND P2, PT, R5.reuse, R104, PT ;  /* 0x000000680500720c */ /* 0x040fe20003f44070 */
[----:B------:R-:W-:Y:S01]  /*3510*/  @!P3 IMAD.IADD R92, R92, 0x1, -R5 ;  /* 0x000000015c5cb824 */ /* 0x000fe200078e0a05 */
[----:B------:R-:W-:Y:S01]  /*3520*/  ISETP.GT.U32.AND P3, PT, R5, R106, PT ;  /* 0x0000006a0500720c */ /* 0x000fe20003f64070 */
[----:B------:R-:W-:Y:S01]  /*3530*/  @!P1 IMAD.MOV R88, RZ, RZ, -R88 ;  /* 0x000000ffff589224 */ /* 0x000fe200078e0a58 */
[----:B------:R-:W-:Y:S01]  /*3540*/  ISETP.GE.AND P1, PT, R71, RZ, PT ;  /* 0x000000ff4700720c */ /* 0x000fe20003f26270 */
[----:B------:R-:W-:Y:S02]  /*3550*/  IMAD.MOV R7, RZ, RZ, -R7 ;  /* 0x000000ffff077224 */ /* 0x000fe400078e0a07 */
[----:B------:R-:W-:-:S02]  /*3560*/  @!P6 IMAD.IADD R98, R98, 0x1, -R5 ;  /* 0x000000016262e824 */ /* 0x000fc400078e0a05 */
[----:B------:R-:W-:Y:S02]  /*3570*/  IMAD R110, R5, R7, R110 ;  /* 0x00000007056e7224 */ /* 0x000fe400078e026e */
[--C-:B------:R-:W-:Y:S01]  /*3580*/  @!P0 IMAD.IADD R96, R96, 0x1, -R5.reuse ;  /* 0x0000000160608824 */ /* 0x100fe200078e0a05 */
[----:B------:R-:W-:Y:S01]  /*3590*/  ISETP.GE.AND P0, PT, R21, RZ, PT ;  /* 0x000000ff1500720c */ /* 0x000fe20003f06270 */
[--C-:B------:R-:W-:Y:S01]  /*35a0*/  @!P5 IMAD.IADD R100, R100, 0x1, -R5.reuse ;  /* 0x000000016464d824 */ /* 0x100fe200078e0a05 */
[----:B------:R-:W-:Y:S01]  /*35b0*/  ISETP.GT.U32.AND P6, PT, R5, R110, PT ;  /* 0x0000006e0500720c */ /* 0x000fe20003fc4070 */
[--C-:B------:R-:W-:Y:S01]  /*35c0*/  @!P4 IMAD.IADD R102, R102, 0x1, -R5.reuse ;  /* 0x000000016666c824 */ /* 0x100fe200078e0a05 */
[----:B------:R-:W-:Y:S01]  /*35d0*/  ISETP.GE.AND P5, PT, R25, RZ, PT ;  /* 0x000000ff1900720c */ /* 0x000fe20003fa6270 */
[--C-:B------:R-:W-:Y:S01]  /*35e0*/  @!P2 IMAD.IADD R104, R104, 0x1, -R5.reuse ;  /* 0x000000016868a824 */ /* 0x100fe200078e0a05 */
[----:B------:R-:W-:Y:S01]  /*35f0*/  ISETP.GE.AND P4, PT, R61, RZ, PT ;  /* 0x000000ff3d00720c */ /* 0x000fe20003f86270 */
[----:B------:R-:W-:Y:S01]  /*3600*/  @!P3 IMAD.IADD R106, R106, 0x1, -R5 ;  /* 0x000000016a6ab824 */ /* 0x000fe200078e0a05 */
[----:B------:R-:W-:Y:S01]  /*3610*/  ISETP.GE.AND P2, PT, R63, RZ, PT ;  /* 0x000000ff3f00720c */ /* 0x000fe20003f46270 */
[----:B------:R-:W4:Y:S01]  /*3620*/  LDC.64 R24, c[0x0][0x3a0] ;  /* 0x0000e800ff187b82 */ /* 0x000f220000000a00 */
[----:B------:R-:W-:Y:S01]  /*3630*/  ISETP.GE.AND P3, PT, R65, RZ, PT ;  /* 0x000000ff4100720c */ /* 0x000fe20003f66270 */
[----:B------:R-:W-:Y:S01]  /*3640*/  @!P1 IMAD.MOV R90, RZ, RZ, -R90 ;  /* 0x000000ffff5a9224 */ /* 0x000fe200078e0a5a */
[----:B------:R-:W-:Y:S01]  /*3650*/  LOP3.LUT P1, RZ, R132, 0x7f, RZ, 0xc0, !PT ;  /* 0x0000007f84ff7812 */ /* 0x000fe2000782c0ff */
[----:B0-----:R-:W-:-:S02]  /*3660*/  IMAD R67, R3, R168, RZ ;  /* 0x000000a803437224 */ /* 0x001fc400078e02ff */
[----:B------:R-:W-:Y:S02]  /*3670*/  @!P6 IMAD.IADD R110, R110, 0x1, -R5 ;  /* 0x000000016e6ee824 */ /* 0x000fe400078e0a05 */
[----:B------:R-:W-:Y:S01]  /*3680*/  @!P0 IMAD.MOV R78, RZ, RZ, -R78 ;  /* 0x000000ffff4e8224 */ /* 0x000fe200078e0a4e */
[C---:B------:R-:W-:Y:S01]  /*3690*/  ISETP.GT.U32.AND P0, PT, R5.reuse, R100, PT ;  /* 0x000000640500720c */ /* 0x040fe20003f04070 */
[C---:B------:R-:W-:Y:S01]  /*36a0*/  IMAD R159, R168.reuse, 0x2, R67 ;  /* 0x00000002a89f7824 */ /* 0x040fe200078e0243 */
[C---:B------:R-:W-:Y:S01]  /*36b0*/  ISETP.GT.U32.AND P6, PT, R5.reuse, R110, PT ;  /* 0x0000006e0500720c */ /* 0x040fe20003fc4070 */
        /* <DEDUP_REMOVED lines=8> */
[----:B--2---:R-:W-:Y:S01]  /*3740*/  VOTEU.ALL UP1, P1 ;  /* 0x0000000000ff7886 */ /* 0x004fe20000820000 */
[----:B------:R-:W-:Y:S01]  /*3750*/  IMAD R133, R168, 0x2, R159 ;  /* 0x00000002a8857824 */ /* 0x000fe200078e029f */
[----:B------:R-:W-:Y:S01]  /*3760*/  VOTEU.ALL UP2, P1 ;  /* 0x0000000000ff7886 */ /* 0x000fe20000840000 */
[----:B------:R-:W-:Y:S01]  /*3770*/  @!P0 IMAD.IADD R100, R100, 0x1, -R5 ;  /* 0x0000000164648824 */ /* 0x000fe200078e0a05 */
[----:B------:R-:W-:Y:S01]  /*3780*/  ISETP.GE.AND P0, PT, R73, RZ, PT ;  /* 0x000000ff4900720c */ /* 0x000fe20003f06270 */
[----:B------:R-:W-:Y:S01]  /*3790*/  IMAD R163, R168, 0x2, R133 ;  /* 0x00000002a8a37824 */ /* 0x000fe200078e0285 */
[----:B------:R-:W-:-:S04]  /*37a0*/  @!UP1 UIADD3 UR6, UPT, UPT, -UR4, 0x100000, URZ ;  /* 0x0010000004069890 */ /* 0x000fc8000fffe1ff */
[----:B------:R-:W-:Y:S02]  /*37b0*/  @!UP1 USHF.L.U32 UR7, UR6, 0xb, URZ ;  /* 0x0000000b06079899 */ /* 0x000fe400080006ff */
[----:B------:R-:W-:Y:S01]  /*37c0*/  @!UP1 USHF.L.U32 UR6, UR6, 0x1, URZ ;  /* 0x0000000106069899 */ /* 0x000fe200080006ff */
[----:B------:R-:W-:Y:S01]  /*37d0*/  BAR.SYNC.DEFER_BLOCKING 0x0 ;  /* 0x0000000000007b1d */ /* 0x000fe20000010000 */
[----:B----4-:R-:W-:Y:S02]  /*37e0*/  IMAD R17, R8, R25, RZ ;  /* 0x0000001908117224 */ /* 0x010fe400078e02ff */
[----:B------:R-:W-:Y:S02]  /*37f0*/  IMAD R21, R168, 0x2, R163 ;  /* 0x00000002a8157824 */ /* 0x000fe400078e02a3 */
[--C-:B------:R-:W-:Y:S01]  /*3800*/  @!P5 IMAD.IADD R102, R102, 0x1, -R5.reuse ;  /* 0x000000016666d824 */ /* 0x100fe200078e0a05 */
[----:B------:R-:W-:Y:S01]  /*3810*/  ISETP.GE.AND P5, PT, R15, RZ, PT ;  /* 0x000000ff0f00720c */ /* 0x000fe20003fa6270 */
[--C-:B------:R-:W-:Y:S01]  /*3820*/  @!P4 IMAD.IADD R104, R104, 0x1, -R5.reuse ;  /* 0x000000016868c824 */ /* 0x100fe200078e0a05 */
[----:B------:R-:W-:Y:S01]  /*3830*/  ISETP.GE.AND P4, PT, R75, RZ, PT ;  /* 0x000000ff4b00720c */ /* 0x000fe20003f86270 */
[--C-:B------:R-:W-:Y:S01]  /*3840*/  @!P2 IMAD.IADD R106, R106, 0x1, -R5.reuse ;  /* 0x000000016a6aa824 */ /* 0x100fe200078e0a05 */
[----:B------:R-:W-:Y:S01]  /*3850*/  ISETP.GE.AND P2, PT, R77, RZ, PT ;  /* 0x000000ff4d00720c */ /* 0x000fe20003f46270 */
[----:B------:R-:W-:-:S02]  /*3860*/  @!P3 IMAD.IADD R108, R108, 0x1, -R5 ;  /* 0x000000016c6cb824 */ /* 0x000fc400078e0a05 */
[----:B------:R-:W-:Y:S02]  /*3870*/  @!P6 IMAD.IADD R110, R110, 0x1, -R5 ;  /* 0x000000016e6ee824 */ /* 0x000fe400078e0a05 */
[C---:B------:R-:W-:Y:S02]  /*3880*/  IMAD.SHL.U32 R16, R17.reuse, 0x2, RZ ;  /* 0x0000000211107824 */ /* 0x040fe400078e00ff */
[----:B------:R-:W-:Y:S02]  /*3890*/  VIADD R170, R24, 0x1f ;  /* 0x0000001f18aa7836 */ /* 0x000fe40000000000 */
[----:B------:R-:W-:Y:S01]  /*38a0*/  @!P0 IMAD.MOV R92, RZ, RZ, -R92 ;  /* 0x000000ffff5c8224 */ /* 0x000fe200078e0a5c */
[----:B-1----:R-:W-:Y:S01]  /*38b0*/  IADD3 R166, P6, PT, R16, UR8, RZ ;  /* 0x0000000810a67c10 */ /* 0x002fe2000ffde0ff */
[----:B------:R-:W-:Y:S01]  /*38c0*/  IMAD R5, R168, 0x2, R21 ;  /* 0x00000002a8057824 */ /* 0x000fe200078e0215 */
[----:B------:R-:W-:Y:S01]  /*38d0*/  ISETP.GT.AND P0, PT, R170, 0x1f, PT ;  /* 0x0000001faa00780c */ /* 0x000fe20003f04270 */
[----:B------:R-:W-:Y:S01]  /*38e0*/  @!P5 IMAD.MOV R94, RZ, RZ, -R94 ;  /* 0x000000ffff5ed224 */ /* 0x000fe200078e0a5e */
[----:B------:R-:W0:Y:S02]  /*38f0*/  FENCE.VIEW.ASYNC.S ;  /* 0x00000000000073c6 */ /* 0x000e240000000000 */
[----:B0-----:R0:W1:Y:S01]  /*3900*/  @!UP2 SYNCS.EXCH.64 URZ, [UR15], UR6 ;  /* 0x000000060fffa5b2 */ /* 0x0010620008000100 */
[----:B------:R-:W-:Y:S01]  /*3910*/  IMAD R7, R168, 0x2, R5 ;  /* 0x00000002a8077824 */ /* 0x000fe200078e0205 */
[----:B------:R-:W-:-:S02]  /*3920*/  LEA.HI.X.SX32 R8, R17, UR9, 0x1, P6 ;  /* 0x0000000911087c11 */ /* 0x000fc4000b0f0eff */
[----:B------:R-:W-:Y:S01]  /*3930*/  LEA R60, P6, R21, R166, 0x1 ;  /* 0x000000a6153c7211 */ /* 0x000fe200078c08ff */
[C---:B------:R-:W-:Y:S01]  /*3940*/  IMAD R9, R168.reuse, 0x4, R7 ;  /* 0x00000004a8097824 */ /* 0x040fe200078e0207 */
[----:B------:R-:W-:Y:S02]  /*3950*/  ISETP.LT.AND P5, PT, R171, R24, P0 ;  /* 0x00000018ab00720c */ /* 0x000fe400007a1270 */
[----:B------:R-:W-:Y:S01]  /*3960*/  LEA.HI.X.SX32 R61, R21, R8, 0x1, P6 ;  /* 0x00000008153d7211 */ /* 0x000fe200030f0eff */
[----:B-1----:R-:W-:Y:S01]  /*3970*/  BAR.SYNC.DEFER_BLOCKING 0x0 ;  /* 0x0000000000007b1d */ /* 0x002fe20000010000 */
[C---:B------:R-:W-:Y:S01]  /*3980*/  IMAD R11, R168.reuse, 0x2, R9 ;  /* 0x00000002a80b7824 */ /* 0x040fe200078e0209 */
[----:B------:R-:W-:Y:S02]  /*3990*/  ISETP.GE.AND P6, PT, R19, RZ, PT ;  /* 0x000000ff1300720c */ /* 0x000fe40003fc6270 */
[C---:B------:R-:W-:Y:S01]  /*39a0*/  LOP3.LUT R173, R3.reuse, 0x10, RZ, 0xfc, !PT ;  /* 0x0000001003ad7812 */ /* 0x040fe200078efcff */
[C---:B------:R-:W-:Y:S01]  /*39b0*/  IMAD R19, R168.reuse, 0x2, R11 ;  /* 0x00000002a8137824 */ /* 0x040fe200078e020b */
[----:B------:R-:W-:Y:S01]  /*39c0*/  PRMT R15, RZ, 0x7610, R15 ;  /* 0x00007610ff0f7816 */ /* 0x000fe2000000000f */
[----:B------:R-:W-:Y:S01]  /*39d0*/  @!P4 IMAD.MOV R96, RZ, RZ, -R96 ;  /* 0x000000ffff60c224 */ /* 0x000fe200078e0a60 */
[----:B------:R-:W-:Y:S01]  /*39e0*/  LOP3.LUT R177, R3, 0x1a, RZ, 0xfc, !PT ;  /* 0x0000001a03b17812 */ /* 0x000fe200078efcff */
[C---:B------:R-:W-:Y:S01]  /*39f0*/  IMAD R161, R168.reuse, 0x2, R19 ;  /* 0x00000002a8a17824 */ /* 0x040fe200078e0213 */
[----:B------:R-:W-:Y:S01]  /*3a00*/  ISETP.LT.AND P4, PT, R173, R24, P0 ;  /* 0x00000018ad00720c */ /* 0x000fe20000781270 */
[----:B------:R-:W-:Y:S01]  /*3a10*/  @!P2 IMAD.MOV R98, RZ, RZ, -R98 ;  /* 0x000000ffff62a224 */ /* 0x000fe200078e0a62 */
[----:B------:R-:W-:Y:S01]  /*3a20*/  PRMT R195, RZ, 0x7610, R195 ;  /* 0x00007610ffc37816 */ /* 0x000fe200000000c3 */
[----:B------:R-:W-:Y:S01]  /*3a30*/  IMAD R165, R168, 0x2, R161 ;  /* 0x00000002a8a57824 */ /* 0x000fe200078e02a1 */
[----:B------:R-:W-:-:S02]  /*3a40*/  LEA R62, P2, R9, R166, 0x1 ;  /* 0x000000a6093e7211 */ /* 0x000fc400078408ff */
[----:B------:R-:W-:Y:S02]  /*3a50*/  LOP3.LUT R175, R3, 0x18, RZ, 0xfc, !PT ;  /* 0x0000001803af7812 */ /* 0x000fe400078efcff */
[----:B------:R-:W-:Y:S02]  /*3a60*/  LEA.HI.X.SX32 R63, R9, R8, 0x1, P2 ;  /* 0x00000008093f7211 */ /* 0x000fe400010f0eff */
[----:B------:R-:W-:Y:S02]  /*3a70*/  PRMT R25, RZ, 0x7610, R25 ;  /* 0x00007610ff197816 */ /* 0x000fe40000000019 */
[----:B------:R-:W-:Y:S01]  /*3a80*/  PRMT R197, RZ, 0x7610, R197 ;  /* 0x00007610ffc57816 */ /* 0x000fe200000000c5 */
[----:B------:R1:W2:Y:S01]  /*3a90*/  @P5 LDG.E.U16 R13, desc[UR26][R60.64] ;  /* 0x0000001a3c0d5981 */ /* 0x0002a2000c1e1500 */
[----:B------:R-:W-:Y:S01]  /*3aa0*/  @!P6 IMAD.MOV R102, RZ, RZ, -R102 ;  /* 0x000000ffff66e224 */ /* 0x000fe200078e0a66 */
[----:B------:R-:W-:Y:S02]  /*3ab0*/  ISETP.GE.AND P3, PT, R79, RZ, PT ;  /* 0x000000ff4f00720c */ /* 0x000fe40003f66270 */
[----:B------:R-:W4:Y:S01]  /*3ac0*/  @P4 LDG.E.U16 R15, desc[UR26][R62.64] ;  /* 0x0000001a3e0f4981 */ /* 0x000f22000c1e1500 */
[----:B-1----:R-:W-:-:S04]  /*3ad0*/  LEA R60, P5, R165, R166, 0x1 ;  /* 0x000000a6a53c7211 */ /* 0x002fc800078a08ff */
[----:B------:R-:W-:Y:S01]  /*3ae0*/  LEA.HI.X.SX32 R61, R165, R8, 0x1, P5 ;  /* 0x00000008a53d7211 */ /* 0x000fe200028f0eff */
[----:B------:R-:W-:Y:S01]  /*3af0*/  IMAD R165, R168, 0x2, R165 ;  /* 0x00000002a8a57824 */ /* 0x000fe200078e02a5 */
[----:B------:R-:W-:Y:S02]  /*3b00*/  ISETP.GE.AND P4, PT, R83, RZ, PT ;  /* 0x000000ff5300720c */ /* 0x000fe40003f86270 */
[----:B------:R-:W-:Y:S02]  /*3b10*/  ISETP.LT.AND P5, PT, R177, R24, P0 ;  /* 0x00000018b100720c */ /* 0x000fe400007a1270 */
[----:B------:R-:W-:-:S04]  /*3b20*/  LEA R64, P6, R165, R166, 0x1 ;  /* 0x000000a6a5407211 */ /* 0x000fc800078c08ff */
[----:B------:R-:W-:Y:S02]  /*3b30*/  LEA.HI.X.SX32 R65, R165, R8, 0x1, P6 ;  /* 0x00000008a5417211 */ /* 0x000fe400030f0eff */
[----:B------:R-:W-:-:S03]  /*3b40*/  ISETP.GE.AND P6, PT, R85, RZ, PT ;  /* 0x000000ff5500720c */ /* 0x000fc60003fc6270 */
[----:B------:R-:W-:Y:S01]  /*3b50*/  @!P4 IMAD.MOV R106, RZ, RZ, -R106 ;  /* 0x000000ffff6ac224 */ /* 0x000fe200078e0a6a */
[----:B------:R-:W-:Y:S01]  /*3b60*/  ISETP.NE.AND P4, PT, R59, RZ, PT ;  /* 0x000000ff3b00720c */ /* 0x000fe20003f85270 */
[----:B------:R1:W5:Y:S01]  /*3b70*/  @P5 LDG.E.U16 R195, desc[UR26][R64.64] ;  /* 0x0000001a40c35981 */ /* 0x000362000c1e1500 */
[----:B------:R-:W-:Y:S02]  /*3b80*/  LOP3.LUT R59, RZ, R59, RZ, 0x33, !PT ;  /* 0x0000003bff3b7212 */ /* 0x000fe400078e33ff */
[-C--:B------:R-:W-:Y:S02]  /*3b90*/  ISETP.LT.AND P2, PT, R175, R24.reuse, P0 ;  /* 0x00000018af00720c */ /* 0x080fe40000741270 */
[----:B------:R-:W-:-:S03]  /*3ba0*/  ISETP.LT.AND P5, PT, R3, R24, P0 ;  /* 0x000000180300720c */ /* 0x000fc600007a1270 */
[----:B------:R-:W-:Y:S01]  /*3bb0*/  @!P6 IMAD.MOV R108, RZ, RZ, -R108 ;  /* 0x000000ffff6ce224 */ /* 0x000fe200078e0a6c */
[----:B-1----:R-:W-:Y:S02]  /*3bc0*/  SEL R64, R59, R26, !P4 ;  /* 0x0000001a3b407207 */ /* 0x002fe40006000000 */
[----:B------:R-:W-:Y:S02]  /*3bd0*/  LEA R26, P6, R67, R166, 0x1 ;  /* 0x000000a6431a7211 */ /* 0x000fe400078c08ff */
[----:B------:R-:W-:Y:S02]  /*3be0*/  SEL R65, R59, R27, !P4 ;  /* 0x0000001b3b417207 */ /* 0x000fe40006000000 */
[----:B------:R-:W-:Y:S01]  /*3bf0*/  LEA.HI.X.SX32 R27, R67, R8, 0x1, P6 ;  /* 0x00000008431b7211 */ /* 0x000fe200030f0eff */
[----:B------:R1:W2:Y:S04]  /*3c00*/  @P2 LDG.E.U16 R25, desc[UR26][R60.64] ;  /* 0x0000001a3c192981 */ /* 0x0002a8000c1e1500 */
[----:B------:R-:W2:Y:S01]  /*3c10*/  @P5 LDG.E.U16 R197, desc[UR26][R26.64] ;  /* 0x0000001a1ac55981 */ /* 0x000ea2000c1e1500 */
[----:B------:R-:W-:Y:S01]  /*3c20*/  @!P3 IMAD.MOV R100, RZ, RZ, -R100 ;  /* 0x000000ffff64b224 */ /* 0x000fe200078e0a64 */
[----:B------:R-:W-:-:S02]  /*3c30*/  ISETP.GE.AND P3, PT, R81, RZ, PT ;  /* 0x000000ff5100720c */ /* 0x000fc40003f66270 */
[----:B------:R-:W-:-:S11]  /*3c40*/  LOP3.LUT R172, R132, 0x1f, RZ, 0xc0, !PT ;  /* 0x0000001f84ac7812 */ /* 0x000fd600078ec0ff */
[----:B------:R-:W-:Y:S01]  /*3c50*/  @!P3 IMAD.MOV R104, RZ, RZ, -R104 ;  /* 0x000000ffff68b224 */ /* 0x000fe200078e0a68 */
[----:B------:R-:W-:Y:S01]  /*3c60*/  ISETP.GE.AND P3, PT, R69, RZ, PT ;  /* 0x000000ff4500720c */ /* 0x000fe20003f66270 */
[----:B-1----:R-:W-:Y:S01]  /*3c70*/  IMAD R60, R172, R169, RZ ;  /* 0x000000a9ac3c7224 */ /* 0x002fe200078e02ff */
[----:B------:R-:W-:Y:S02]  /*3c80*/  LOP3.LUT R179, R3, 0xa, RZ, 0xfc, !PT ;  /* 0x0000000a03b37812 */ /* 0x000fe400078efcff */
[C---:B------:R-:W-:Y:S02]  /*3c90*/  SEL R61, R59.reuse, R6, !P4 ;  /* 0x000000063b3d7207 */ /* 0x040fe40006000000 */
[C---:B------:R-:W-:Y:S02]  /*3ca0*/  SEL R12, R59.reuse, R12, !P4 ;  /* 0x0000000c3b0c7207 */ /* 0x040fe40006000000 */
[----:B------:R-:W-:-:S05]  /*3cb0*/  SEL R62, R59, R22, !P4 ;  /* 0x000000163b3e7207 */ /* 0x000fca0006000000 */
[----:B------:R-:W-:Y:S01]  /*3cc0*/  @!P3 IMAD.MOV R110, RZ, RZ, -R110 ;  /* 0x000000ffff6eb224 */ /* 0x000fe200078e0a6e */
[----:B------:R-:W-:Y:S02]  /*3cd0*/  ISETP.LT.AND P3, PT, R179, R24, P0 ;  /* 0x00000018b300720c */ /* 0x000fe40000761270 */
[C---:B------:R-:W-:Y:S02]  /*3ce0*/  SEL R28, R59.reuse, R28, !P4 ;  /* 0x0000001c3b1c7207 */ /* 0x040fe40006000000 */
[----:B------:R-:W-:Y:S01]  /*3cf0*/  SEL R69, R59, R29, !P4 ;  /* 0x0000001d3b457207 */ /* 0x000fe20006000000 */
[----:B---3--:R-:W-:Y:S01]  /*3d00*/  IMAD R29, R61, UR5, RZ ;  /* 0x000000053d1d7c24 */ /* 0x008fe2000f8e02ff */
[C---:B------:R-:W-:Y:S02]  /*3d10*/  SEL R14, R59.reuse, R14, !P4 ;  /* 0x0000000e3b0e7207 */ /* 0x040fe40006000000 */
[C---:B------:R-:W-:Y:S02]  /*3d20*/  SEL R18, R59.reuse, R18, !P4 ;  /* 0x000000123b127207 */ /* 0x040fe40006000000 */
[----:B------:R-:W-:-:S02]  /*3d30*/  SEL R20, R59, R20, !P4 ;  /* 0x000000143b147207 */ /* 0x000fc40006000000 */
[C---:B------:R-:W-:Y:S02]  /*3d40*/  SEL R63, R59.reuse, R23, !P4 ;  /* 0x000000173b3f7207 */ /* 0x040fe40006000000 */
[C---:B------:R-:W-:Y:S02]  /*3d50*/  SEL R30, R59.reuse, R30, !P4 ;  /* 0x0000001e3b1e7207 */ /* 0x040fe40006000000 */
[C---:B------:R-:W-:Y:S02]  /*3d60*/  SEL R71, R59.reuse, R31, !P4 ;  /* 0x0000001f3b477207 */ /* 0x040fe40006000000 */
        /* <DEDUP_REMOVED lines=45> */
[----:B------:R-:W-:Y:S02]  /*4040*/  SEL R147, R59, R102, !P4 ;  /* 0x000000663b937207 */ /* 0x000fe40006000000 */
[----:B------:R-:W-:Y:S02]  /*4050*/  LEA R22, P5, R5, R166, 0x1 ;  /* 0x000000a605167211 */ /* 0x000fe400078a08ff */
[C---:B------:R-:W-:Y:S02]  /*4060*/  SEL R149, R59.reuse, R104, !P4 ;  /* 0x000000683b957207 */ /* 0x040fe40006000000 */
[C---:B------:R-:W-:Y:S02]  /*4070*/  SEL R151, R59.reuse, R106, !P4 ;  /* 0x0000006a3b977207 */ /* 0x040fe40006000000 */
[C---:B------:R-:W-:Y:S02]  /*4080*/  SEL R153, R59.reuse, R108, !P4 ;  /* 0x0000006c3b997207 */ /* 0x040fe40006000000 */
[----:B------:R-:W-:-:S02]  /*4090*/  SEL R155, R59, R110, !P4 ;  /* 0x0000006e3b9b7207 */ /* 0x000fc40006000000 */
[----:B------:R-:W-:Y:S02]  /*40a0*/  SEL R10, R59, R10, !P4 ;  /* 0x0000000a3b0a7207 */ /* 0x000fe40006000000 */
[----:B------:R-:W-:Y:S01]  /*40b0*/  LEA R156, P4, R60, UR10, 0x1 ;  /* 0x0000000a3c9c7c11 */ /* 0x000fe2000f8808ff */
[----:B------:R-:W-:Y:S01]  /*40c0*/  IMAD R31, R12, UR5, RZ ;  /* 0x000000050c1f7c24 */ /* 0x000fe2000f8e02ff */
[----:B------:R-:W-:Y:S01]  /*40d0*/  LEA.HI.X.SX32 R23, R5, R8, 0x1, P5 ;  /* 0x0000000805177211 */ /* 0x000fe200028f0eff */
[----:B------:R-:W-:Y:S01]  /*40e0*/  IMAD R47, R28, UR5, RZ ;  /* 0x000000051c2f7c24 */ /* 0x000fe2000f8e02ff */
[----:B------:R-:W-:Y:S01]  /*40f0*/  ISETP.NE.U32.AND P2, PT, R4, RZ, PT ;  /* 0x000000ff0400720c */ /* 0x000fe20003f45070 */
[----:B------:R-:W-:Y:S01]  /*4100*/  IMAD R35, R18, UR5, RZ ;  /* 0x0000000512237c24 */ /* 0x000fe2000f8e02ff */
[----:B------:R-:W-:Y:S01]  /*4110*/  LEA.HI.X.SX32 R6, R60, UR11, 0x1, P4 ;  /* 0x0000000b3c067c11 */ /* 0x000fe2000a0f0eff */
[----:B------:R-:W-:Y:S01]  /*4120*/  IMAD R33, R14, UR5, RZ ;  /* 0x000000050e217c24 */ /* 0x000fe2000f8e02ff */
[----:B------:R-:W-:Y:S01]  /*4130*/  LEA R28, P5, R29, R156, 0x1 ;  /* 0x0000009c1d1c7211 */ /* 0x000fe200078a08ff */
[----:B------:R-:W-:Y:S01]  /*4140*/  IMAD R51, R30, UR5, RZ ;  /* 0x000000051e337c24 */ /* 0x000fe2000f8e02ff */
[----:B------:R-:W-:-:S02]  /*4150*/  PRMT R4, RZ, 0x7610, R4 ;  /* 0x00007610ff047816 */ /* 0x000fc40000000004 */
[----:B------:R-:W-:Y:S01]  /*4160*/  LEA R188, P4, R11, R166, 0x1 ;  /* 0x000000a60bbc7211 */ /* 0x000fe200078808ff */
[----:B------:R-:W-:Y:S01]  /*4170*/  IMAD R37, R20, UR5, RZ ;  /* 0x0000000514257c24 */ /* 0x000fe2000f8e02ff */
[----:B------:R-:W-:Y:S01]  /*4180*/  LEA R30, P6, R31, R156, 0x1 ;  /* 0x0000009c1f1e7211 */ /* 0x000fe200078c08ff */
[----:B------:R-:W-:Y:S01]  /*4190*/  IMAD R59, R34, UR5, RZ ;  /* 0x00000005223b7c24 */ /* 0x000fe2000f8e02ff */
[----:B------:R-:W-:Y:S01]  /*41a0*/  LEA.HI.X.SX32 R29, R29, R6, 0x1, P5 ;  /* 0x000000061d1d7211 */ /* 0x000fe200028f0eff */
[----:B------:R-:W-:Y:S01]  /*41b0*/  IMAD R41, R63, UR5, RZ ;  /* 0x000000053f297c24 */ /* 0x000fe2000f8e02ff */
[----:B------:R-:W-:Y:S01]  /*41c0*/  LEA.HI.X.SX32 R189, R11, R8, 0x1, P4 ;  /* 0x000000080bbd7211 */ /* 0x000fe200020f0eff */
[----:B------:R-:W-:Y:S01]  /*41d0*/  IMAD R55, R32, UR5, RZ ;  /* 0x0000000520377c24 */ /* 0x000fe2000f8e02ff */
[-C--:B------:R-:W-:Y:S01]  /*41e0*/  LEA R34, P5, R35, R156.reuse, 0x1 ;  /* 0x0000009c23227211 */ /* 0x080fe200078a08ff */
[----:B------:R-:W-:Y:S01]  /*41f0*/  IMAD R39, R62, UR5, RZ ;  /* 0x000000053e277c24 */ /* 0x000fe2000f8e02ff */
[----:B------:R-:W-:Y:S01]  /*4200*/  LEA R32, P4, R33, R156, 0x1 ;  /* 0x0000009c21207211 */ /* 0x000fe200078808ff */
[----:B------:R1:W3:Y:S01]  /*4210*/  @P3 LDG.E.U16 R4, desc[UR26][R22.64] ;  /* 0x0000001a16043981 */ /* 0x0002e2000c1e1500 */
[----:B------:R-:W-:Y:S01]  /*4220*/  IMAD R63, R36, UR5, RZ ;  /* 0x00000005243f7c24 */ /* 0x000fe2000f8e02ff */
[----:B------:R-:W-:Y:S01]  /*4230*/  LEA.HI.X.SX32 R31, R31, R6, 0x1, P6 ;  /* 0x000000061f1f7211 */ /* 0x000fe200030f0eff */
[----:B------:R-:W-:Y:S01]  /*4240*/  IMAD R53, R71, UR5, RZ ;  /* 0x0000000547357c24 */ /* 0x000fe2000f8e02ff */
[----:B------:R-:W-:Y:S01]  /*4250*/  LEA R36, P6, R37, R156, 0x1 ;  /* 0x0000009c25247211 */ /* 0x000fe200078c08ff */
[----:B------:R-:W-:Y:S01]  /*4260*/  IMAD R71, R40, UR5, RZ ;  /* 0x0000000528477c24 */ /* 0x000fe2000f8e02ff */
[-C--:B------:R-:W-:Y:S01]  /*4270*/  LEA.HI.X.SX32 R35, R35, R6.reuse, 0x1, P5 ;  /* 0x0000000623237211 */ /* 0x080fe200028f0eff */
[----:B------:R-:W-:Y:S01]  /*4280*/  IMAD R67, R38, UR5, RZ ;  /* 0x0000000526437c24 */ /* 0x000fe2000f8e02ff */
[----:B------:R-:W-:Y:S01]  /*4290*/  LEA.HI.X.SX32 R33, R33, R6, 0x1, P4 ;  /* 0x0000000621217211 */ /* 0x000fe200020f0eff */
[----:B-1----:R-:W-:Y:S01]  /*42a0*/  IMAD R23, R64, UR5, RZ ;  /* 0x0000000540177c24 */ /* 0x002fe2000f8e02ff */
[-C--:B------:R-:W-:Y:S01]  /*42b0*/  LEA R40, P5, R41, R156.reuse, 0x1 ;  /* 0x0000009c29287211 */ /* 0x080fe200078a08ff */
[----:B------:R-:W-:Y:S01]  /*42c0*/  IMAD R45, R65, UR5, RZ ;  /* 0x00000005412d7c24 */ /* 0x000fe2000f8e02ff */
[----:B------:R-:W-:Y:S01]  /*42d0*/  LEA R38, P4, R39, R156, 0x1 ;  /* 0x0000009c27267211 */ /* 0x000fe200078808ff */
[----:B------:R-:W-:Y:S01]  /*42e0*/  IMAD R57, R73, UR5, RZ ;  /* 0x0000000549397c24 */ /* 0x000fe2000f8e02ff */
[----:B------:R-:W-:Y:S01]  /*42f0*/  LEA.HI.X.SX32 R37, R37, R6, 0x1, P6 ;  /* 0x0000000625257211 */ /* 0x000fe200030f0eff */
[----:B------:R-:W-:-:S02]  /*4300*/  IMAD R61, R75, UR5, RZ ;  /* 0x000000054b3d7c24 */ /* 0x000fc4000f8e02ff */
[----:B------:R-:W-:Y:S02]  /*4310*/  IMAD R73, R81, UR5, RZ ;  /* 0x0000000551497c24 */ /* 0x000fe4000f8e02ff */
[----:B------:R-:W-:Y:S01]  /*4320*/  IMAD R75, R42, UR5, RZ ;  /* 0x000000052a4b7c24 */ /* 0x000fe2000f8e02ff */
[----:B------:R-:W-:Y:S01]  /*4330*/  LEA R42, P6, R23, R156, 0x1 ;  /* 0x0000009c172a7211 */ /* 0x000fe200078c08ff */
[----:B------:R-:W-:Y:S01]  /*4340*/  IMAD R49, R69, UR5, RZ ;  /* 0x0000000545317c24 */ /* 0x000fe2000f8e02ff */
[-C--:B------:R-:W-:Y:S01]  /*4350*/  LEA.HI.X.SX32 R41, R41, R6.reuse, 0x1, P5 ;  /* 0x0000000629297211 */ /* 0x080fe200028f0eff */
[----:B------:R-:W-:Y:S01]  /*4360*/  IMAD R81, R83, UR5, RZ ;  /* 0x0000000553517c24 */ /* 0x000fe2000f8e02ff */
[----:B------:R-:W-:Y:S01]  /*4370*/  LEA.HI.X.SX32 R39, R39, R6, 0x1, P4 ;  /* 0x0000000627277211 */ /* 0x000fe200020f0eff */
[----:B------:R-:W-:Y:S02]  /*4380*/  IMAD R69, R79, UR5, RZ ;  /* 0x000000054f457c24 */ /* 0x000fe4000f8e02ff */
[----:B------:R-:W-:Y:S01]  /*4390*/  IMAD R83, R46, UR5, RZ ;  /* 0x000000052e537c24 */ /* 0x000fe2000f8e02ff */
[----:B------:R-:W-:Y:S01]  /*43a0*/  LEA R46, P5, R47, R156, 0x1 ;  /* 0x0000009c2f2e7211 */ /* 0x000fe200078a08ff */
[----:B------:R-:W-:-:S02]  /*43b0*/  IMAD R65, R77, UR5, RZ ;  /* 0x000000054d417c24 */ /* 0x000fc4000f8e02ff */
[----:B------:R-:W-:Y:S01]  /*43c0*/  IMAD R79, R44, UR5, RZ ;  /* 0x000000052c4f7c24 */ /* 0x000fe2000f8e02ff */
[----:B------:R-:W-:Y:S01]  /*43d0*/  LEA R44, P4, R45, R156, 0x1 ;  /* 0x0000009c2d2c7211 */ /* 0x000fe200078808ff */
[----:B------:R-:W-:Y:S01]  /*43e0*/  IMAD R77, R43, UR5, RZ ;  /* 0x000000052b4d7c24 */ /* 0x000fe2000f8e02ff */
[----:B------:R-:W-:Y:S02]  /*43f0*/  LEA.HI.X.SX32 R43, R23, R6, 0x1, P6 ;  /* 0x00000006172b7211 */ /* 0x000fe400030f0eff */
[----:B------:R-:W-:Y:S02]  /*4400*/  LEA R48, P6, R49, R156, 0x1 ;  /* 0x0000009c31307211 */ /* 0x000fe400078c08ff */
[-C--:B------:R-:W-:Y:S02]  /*4410*/  LEA.HI.X.SX32 R47, R47, R6.reuse, 0x1, P5 ;  /* 0x000000062f2f7211 */ /* 0x080fe400028f0eff */
[----:B------:R-:W-:Y:S02]  /*4420*/  LEA.HI.X.SX32 R45, R45, R6, 0x1, P4 ;  /* 0x000000062d2d7211 */ /* 0x000fe400020f0eff */
[----:B------:R-:W-:-:S02]  /*4430*/  LEA R52, P5, R53, R156, 0x1 ;  /* 0x0000009c35347211 */ /* 0x000fc400078a08ff */
[----:B------:R-:W-:Y:S02]  /*4440*/  LEA R50, P4, R51, R156, 0x1 ;  /* 0x0000009c33327211 */ /* 0x000fe400078808ff */
        /* <DEDUP_REMOVED lines=23> */
[----:B------:R-:W-:Y:S01]  /*45c0*/  LEA R74, P4, R75, R156, 0x1 ;  /* 0x0000009c4b4a7211 */ /* 0x000fe200078808ff */
[----:B------:R-:W-:Y:S01]  /*45d0*/  IMAD R85, R85, UR5, RZ ;  /* 0x0000000555557c24 */ /* 0x000fe2000f8e02ff */
[----:B------:R-:W-:Y:S02]  /*45e0*/  LEA.HI.X.SX32 R73, R73, R6, 0x1, P6 ;  /* 0x0000000649497211 */ /* 0x000fe400030f0eff */
[----:B------:R-:W-:Y:S01]  /*45f0*/  LEA R78, P6, R79, R156, 0x1 ;  /* 0x0000009c4f4e7211 */ /* 0x000fe200078c08ff */
[----:B------:R-:W-:Y:S01]  /*4600*/  IMAD R89, R89, UR5, RZ ;  /* 0x0000000559597c24 */ /* 0x000fe2000f8e02ff */
[-C--:B------:R-:W-:Y:S01]  /*4610*/  LEA.HI.X.SX32 R77, R77, R6.reuse, 0x1, P5 ;  /* 0x000000064d4d7211 */ /* 0x080fe200028f0eff */
[----:B------:R-:W-:Y:S01]  /*4620*/  IMAD R87, R87, UR5, RZ ;  /* 0x0000000557577c24 */ /* 0x000fe2000f8e02ff */
        /* <DEDUP_REMOVED lines=95> */
[----:B------:R-:W-:Y:S02]  /*4c20*/  LOP3.LUT R181, R3, 0x12, RZ, 0xfc, !PT ;  /* 0x0000001203b57812 */ /* 0x000fe400078efcff */
[----:B------:R-:W-:Y:S01]  /*4c30*/  LEA R146, P6, R147, R156, 0x1 ;  /* 0x0000009c93927211 */ /* 0x000fe200078c08ff */
[----:B------:R-:W-:Y:S01]  /*4c40*/  IMAD R155, R155, UR5, RZ ;  /* 0x000000059b9b7c24 */ /* 0x000fe2000f8e02ff */
[-C--:B------:R-:W-:Y:S02]  /*4c50*/  LEA.HI.X.SX32 R145, R145, R6.reuse, 0x1, P5 ;  /* 0x0000000691917211 */ /* 0x080fe400028f0eff */
[----:B------:R-:W-:-:S02]  /*4c60*/  LEA.HI.X.SX32 R143, R143, R6, 0x1, P4 ;  /* 0x000000068f8f7211 */ /* 0x000fc400020f0eff */
[-C--:B------:R-:W-:Y:S02]  /*4c70*/  LEA R150, P5, R151, R156.reuse, 0x1 ;  /* 0x0000009c97967211 */ /* 0x080fe400078a08ff */
[----:B------:R-:W-:Y:S01]  /*4c80*/  LEA R148, P4, R149, R156, 0x1 ;  /* 0x0000009c95947211 */ /* 0x000fe200078808ff */
[----:B------:R-:W-:Y:S01]  /*4c90*/  IMAD R157, R10, UR5, RZ ;  /* 0x000000050a9d7c24 */ /* 0x000fe2000f8e02ff */
[----:B------:R-:W-:Y:S02]  /*4ca0*/  LOP3.LUT R183, R3, 0xc, RZ, 0xfc, !PT ;  /* 0x0000000c03b77812 */ /* 0x000fe400078efcff */
[----:B------:R-:W-:Y:S02]  /*4cb0*/  ISETP.LT.AND P3, PT, R181, R24, P0 ;  /* 0x00000018b500720c */ /* 0x000fe40000761270 */
[----:B------:R-:W-:Y:S02]  /*4cc0*/  LEA.HI.X.SX32 R147, R147, R6, 0x1, P6 ;  /* 0x0000000693937211 */ /* 0x000fe400030f0eff */
[----:B------:R-:W-:-:S02]  /*4cd0*/  LEA R152, P6, R153, R156, 0x1 ;  /* 0x0000009c99987211 */ /* 0x000fc400078c08ff */
[-C--:B------:R-:W-:Y:S02]  /*4ce0*/  LEA.HI.X.SX32 R151, R151, R6.reuse, 0x1, P5 ;  /* 0x0000000697977211 */ /* 0x080fe400028f0eff */
[----:B------:R-:W-:Y:S02]  /*4cf0*/  LEA.HI.X.SX32 R149, R149, R6, 0x1, P4 ;  /* 0x0000000695957211 */ /* 0x000fe400020f0eff */
[----:B------:R-:W-:Y:S02]  /*4d00*/  LEA R154, P5, R155, R156, 0x1 ;  /* 0x0000009c9b9a7211 */ /* 0x000fe400078a08ff */
[----:B------:R-:W-:Y:S02]  /*4d10*/  ISETP.LT.AND P4, PT, R183, R24, P0 ;  /* 0x00000018b700720c */ /* 0x000fe40000781270 */
[----:B------:R-:W-:Y:S01]  /*4d20*/  LEA.HI.X.SX32 R153, R153, R6, 0x1, P6 ;  /* 0x0000000699997211 */ /* 0x000fe200030f0eff */
[----:B------:R-:W-:Y:S01]  /*4d30*/  IMAD R165, R168, 0x2, R165 ;  /* 0x00000002a8a57824 */ /* 0x000fe200078e02a5 */
[----:B------:R-:W-:-:S02]  /*4d40*/  LEA R156, P6, R157, R156, 0x1 ;  /* 0x0000009c9d9c7211 */ /* 0x000fc400078c08ff */
[----:B------:R-:W-:Y:S02]  /*4d50*/  PRMT R23, RZ, 0x7610, R23 ;  /* 0x00007610ff177816 */ /* 0x000fe40000000017 */
[----:B------:R-:W-:Y:S02]  /*4d60*/  LEA.HI.X.SX32 R155, R155, R6, 0x1, P5 ;  /* 0x000000069b9b7211 */ /* 0x000fe400028f0eff */
[----:B------:R-:W-:Y:S02]  /*4d70*/  LEA R198, P5, R7, R166, 0x1 ;  /* 0x000000a607c67211 */ /* 0x000fe400078a08ff */
[----:B------:R-:W-:Y:S01]  /*4d80*/  SHF.R.S32.HI R10, RZ, 0x6, R132 ;  /* 0x00000006ff0a7819 */ /* 0x000fe20000011484 */
[----:B------:R-:W3:Y:S01]  /*4d90*/  @P3 LDG.E.U16 R23, desc[UR26][R188.64] ;  /* 0x0000001abc173981 */ /* 0x000ee2000c1e1500 */
[----:B------:R-:W-:Y:S02]  /*4da0*/  LEA.HI R185, R132, 0xe, RZ, 0x1a ;  /* 0x0000000e84b97811 */ /* 0x000fe400078fd0ff */
[----:B------:R-:W-:-:S02]  /*4db0*/  LEA.HI.X.SX32 R157, R157, R6, 0x1, P6 ;  /* 0x000000069d9d7211 */ /* 0x000fc400030f0eff */
[----:B------:R-:W-:Y:S02]  /*4dc0*/  PRMT R6, RZ, 0x7610, R6 ;  /* 0x00007610ff067816 */ /* 0x000fe40000000006 */
[----:B------:R-:W-:Y:S02]  /*4dd0*/  LEA.HI.X.SX32 R199, R7, R8, 0x1, P5 ;  /* 0x0000000807c77211 */ /* 0x000fe400028f0eff */
[----:B------:R-:W-:Y:S01]  /*4de0*/  LEA R202, P6, R165, R166, 0x1 ;  /* 0x000000a6a5ca7211 */ /* 0x000fe200078c08ff */
[----:B------:R-:W-:Y:S01]  /*4df0*/  IMAD R167, R185, R168, RZ ;  /* 0x000000a8b9a77224 */ /* 0x000fe200078e02ff */
[----:B------:R-:W-:Y:S02]  /*4e00*/  SGXT R10, R10, 0x1 ;  /* 0x000000010a0a781a */ /* 0x000fe40000000200 */
[C---:B------:R-:W-:Y:S01]  /*4e10*/  LEA.HI R187, R132.reuse, 0x1e, RZ, 0x1a ;  /* 0x0000001e84bb7811 */ /* 0x040fe200078fd0ff */
[----:B------:R-:W-:Y:S01]  /*4e20*/  IMAD.SHL.U32 R174, R132, 0x2, RZ ;  /* 0x0000000284ae7824 */ /* 0x000fe200078e00ff */
[----:B------:R-:W-:Y:S01]  /*4e30*/  LEA R200, P3, R161, R166, 0x1 ;  /* 0x000000a6a1c87211 */ /* 0x000fe200078608ff */
[----:B------:R1:W3:Y:S01]  /*4e40*/  @P4 LDG.E.U16 R6, desc[UR26][R198.64] ;  /* 0x0000001ac6064981 */ /* 0x0002e2000c1e1500 */
[----:B------:R-:W-:Y:S01]  /*4e50*/  LEA.HI.X.SX32 R203, R165, R8, 0x1, P6 ;  /* 0x00000008a5cb7211 */ /* 0x000fe200030f0eff */
[----:B------:R-:W-:-:S04]  /*4e60*/  @!UP1 UIADD3 UR4, UPT, UPT, -UR4, 0x100000, URZ ;  /* 0x0010000004049890 */ /* 0x000fc8000fffe1ff */
[----:B------:R-:W-:Y:S02]  /*4e70*/  @!UP1 USHF.L.U32 UR5, UR4, 0xb, URZ ;  /* 0x0000000b04059899 */ /* 0x000fe400080006ff */
[----:B------:R-:W-:Y:S01]  /*4e80*/  @!UP1 USHF.L.U32 UR4, UR4, 0x1, URZ ;  /* 0x0000000104049899 */ /* 0x000fe200080006ff */
[----:B------:R-:W-:Y:S02]  /*4e90*/  LOP3.LUT R207, R10, 0x90, RZ, 0xc0, !PT ;  /* 0x000000900acf7812 */ /* 0x000fe400078ec0ff */
[----:B------:R-:W-:Y:S01]  /*4ea0*/  LEA R160, P6, R133, R166, 0x1 ;  /* 0x000000a685a07211 */ /* 0x000fe200078c08ff */
[----:B------:R-:W-:Y:S01]  /*4eb0*/  IMAD R205, R187, R168, RZ ;  /* 0x000000a8bbcd7224 */ /* 0x000fe200078e02ff */
[----:B------:R-:W-:Y:S02]  /*4ec0*/  LOP3.LUT R191, R3, 0x1c, RZ, 0xfc, !PT ;  /* 0x0000001c03bf7812 */ /* 0x000fe400078efcff */
[----:B-1----:R-:W-:Y:S02]  /*4ed0*/  LEA R198, P5, R19, R166, 0x1 ;  /* 0x000000a613c67211 */ /* 0x002fe400078a08ff */
[----:B------:R-:W-:-:S02]  /*4ee0*/  LEA.HI.X.SX32 R201, R161, R8, 0x1, P3 ;  /* 0x00000008a1c97211 */ /* 0x000fc400018f0eff */
[----:B------:R-:W-:Y:S02]  /*4ef0*/  LEA R164, P3, R167, R166, 0x1 ;  /* 0x000000a6a7a47211 */ /* 0x000fe400078608ff */
[-C--:B------:R-:W-:Y:S02]  /*4f00*/  LEA.HI.X.SX32 R161, R133, R8.reuse, 0x1, P6 ;  /* 0x0000000885a17211 */ /* 0x080fe400030f0eff */
[----:B------:R-:W-:Y:S01]  /*4f10*/  LOP3.LUT R174, R207, 0x7e, R174, 0x78, !PT ;  /* 0x0000007ecfae7812 */ /* 0x000fe200078e78ae */
[----:B------:R-:W-:Y:S01]  /*4f20*/  VOTEU.ALL UP1, P1 ;  /* 0x0000000000ff7886 */ /* 0x000fe20000820000 */
[----:B------:R-:W-:Y:S02]  /*4f30*/  LEA.HI.X.SX32 R199, R19, R8, 0x1, P5 ;  /* 0x0000000813c77211 */ /* 0x000fe400028f0eff */
[----:B------:R-:W-:Y:S02]  /*4f40*/  ISETP.LT.AND P6, PT, R191, R24, P0 ;  /* 0x00000018bf00720c */ /* 0x000fe400007c1270 */
[-C--:B------:R-:W-:Y:S01]  /*4f50*/  LEA R158, P4, R159, R166.reuse, 0x1 ;  /* 0x000000a69f9e7211 */ /* 0x080fe200078808ff */
[----:B------:R1:W0:Y:S01]  /*4f60*/  @!UP1 SYNCS.EXCH.64 URZ, [UR13+0xa008], UR4 ;  /* 0x00a008040dff95b2 */ /* 0x0002220008000100 */
[----:B------:R-:W-:-:S02]  /*4f70*/  LEA R162, P5, R163, R166, 0x1 ;  /* 0x000000a6a3a27211 */ /* 0x000fc400078a08ff */
[----:B------:R-:W-:Y:S02]  /*4f80*/  LEA.HI.X.SX32 R165, R167, R8, 0x1, P3 ;  /* 0x00000008a7a57211 */ /* 0x000fe400018f0eff */
[----:B------:R-:W-:Y:S02]  /*4f90*/  LEA R166, P3, R205, R166, 0x1 ;  /* 0x000000a6cda67211 */ /* 0x000fe400078608ff */
[----:B------:R-:W-:Y:S01]  /*4fa0*/  LOP3.LUT R176, R174, 0x20, RZ, 0x3c, !PT ;  /* 0x00000020aeb07812 */ /* 0x000fe200078e3cff */
[----:B--2---:R-:W-:Y:S01]  /*4fb0*/  STS.U16 [R174+UR13+0x8400], R13 ;  /* 0x0084000dae007988 */ /* 0x004fe2000800040d */
[-C--:B------:R-:W-:Y:S02]  /*4fc0*/  LEA.HI.X.SX32 R159, R159, R8.reuse, 0x1, P4 ;  /* 0x000000089f9f7211 */ /* 0x080fe400020f0eff */
[-C--:B------:R-:W-:Y:S01]  /*4fd0*/  LEA.HI.X.SX32 R163, R163, R8.reuse, 0x1, P5 ;  /* 0x00000008a3a37211 */ /* 0x080fe200028f0eff */
[----:B----4-:R-:W-:Y:S01]  /*4fe0*/  STS.U16 [R174+UR13+0x8800], R15 ;  /* 0x0088000fae007988 */ /* 0x010fe2000800040d */
[----:B------:R-:W-:-:S02]  /*4ff0*/  LEA.HI.X.SX32 R167, R205, R8, 0x1, P3 ;  /* 0x00000008cda77211 */ /* 0x000fc400018f0eff */
[----:B------:R-:W-:Y:S01]  /*5000*/  PRMT R8, RZ, 0x7610, R8 ;  /* 0x00007610ff087816 */ /* 0x000fe20000000008 */
[----:B------:R-:W-:Y:S01]  /*5010*/  STS.U16 [R174+UR13+0x8c00], R25 ;  /* 0x008c0019ae007988 */ /* 0x000fe2000800040d */
[----:B------:R-:W-:-:S03]  /*5020*/  LOP3.LUT R189, R3, 0x14, RZ, 0xfc, !PT ;  /* 0x0000001403bd7812 */ /* 0x000fc600078efcff */
[----:B------:R2:W-:Y:S01]  /*5030*/  STS.U16 [R174+UR13+0x8000], R197 ;  /* 0x008000c5ae007988 */ /* 0x0005e2000800040d */
[----:B------:R-:W-:-:S03]  /*5040*/  LOP3.LUT R193, R3, 0x16, RZ, 0xfc, !PT ;  /* 0x0000001603c17812 */ /* 0x000fc600078efcff */
[----:B-----5:R4:W-:Y:S01]  /*5050*/  STS.U16 [R176+UR13+0x8d00], R195 ;  /* 0x008d00c3b0007988 */ /* 0x0209e2000800040d */
[----:B------:R-:W-:-:S03]  /*5060*/  ISETP.LT.AND P4, PT, R189, R24, P0 ;  /* 0x00000018bd00720c */ /* 0x000fc60000781270 */
[----:B------:R-:W5:Y:S01]  /*5070*/  @P6 LDG.E.U16 R8, desc[UR26][R202.64] ;  /* 0x0000001aca086981 */ /* 0x000f62000c1e1500 */
[C---:B--2---:R-:W-:Y:S02]  /*5080*/  LOP3.LUT R197, R3.reuse, 0x4, RZ, 0xfc, !PT ;  /* 0x0000000403c57812 */ /* 0x044fe400078efcff */
[----:B----4-:R-:W-:Y:S02]  /*5090*/  LOP3.LUT R195, R3, 0x2, RZ, 0xfc, !PT ;  /* 0x0000000203c37812 */ /* 0x010fe400078efcff */
[-C--:B------:R-:W-:Y:S02]  /*50a0*/  ISETP.LT.AND P6, PT, R197, R24.reuse, P0 ;  /* 0x00000018c500720c */ /* 0x080fe400007c1270 */
[-C--:B------:R-:W-:Y:S02]  /*50b0*/  ISETP.LT.AND P3, PT, R195, R24.reuse, P0 ;  /* 0x00000018c300720c */ /* 0x080fe40000761270 */
[----:B------:R-:W-:Y:S02]  /*50c0*/  ISETP.LT.AND P5, PT, R193, R24, P0 ;  /* 0x00000018c100720c */ /* 0x000fe400007a1270 */
[----:B------:R-:W-:-:S02]  /*50d0*/  PRMT R18, RZ, 0x7610, R18 ;  /* 0x00007610ff127816 */ /* 0x000fc40000000012 */
[----:B------:R-:W-:Y:S02]  /*50e0*/  PRMT R10, RZ, 0x7610, R10 ;  /* 0x00007610ff0a7816 */ /* 0x000fe4000000000a */
[----:B------:R-:W-:Y:S02]  /*50f0*/  PRMT R20, RZ, 0x7610, R20 ;  /* 0x00007610ff147816 */ /* 0x000fe40000000014 */
[----:B------:R-:W-:Y:S02]  /*5100*/  PRMT R12, RZ, 0x7610, R12 ;  /* 0x00007610ff0c7816 */ /* 0x000fe4000000000c */
[----:B------:R2:W4:Y:S04]  /*5110*/  @P4 LDG.E.U16 R10, desc[UR26][R198.64] ;  /* 0x0000001ac60a4981 */ /* 0x000528000c1e1500 */
[----:B------:R-:W4:Y:S01]  /*5120*/  @P3 LDG.E.U16 R18, desc[UR26][R158.64] ;  /* 0x0000001a9e123981 */ /* 0x000f22000c1e1500 */
[----:B------:R-:W-:-:S03]  /*5130*/  ISETP.LT.AND P4, PT, R185, R24, P0 ;  /* 0x00000018b900720c */ /* 0x000fc60000781270 */
[----:B------:R-:W4:Y:S01]  /*5140*/  @P6 LDG.E.U16 R20, desc[UR26][R160.64] ;  /* 0x0000001aa0146981 */ /* 0x000f22000c1e1500 */
[----:B--2---:R-:W-:-:S03]  /*5150*/  LOP3.LUT R199, R3, 0x6, RZ, 0xfc, !PT ;  /* 0x0000000603c77812 */ /* 0x004fc600078efcff */
[----:B------:R2:W4:Y:S01]  /*5160*/  @P5 LDG.E.U16 R12, desc[UR26][R200.64] ;  /* 0x0000001ac80c5981 */ /* 0x000522000c1e1500 */
[-C--:B------:R-:W-:Y:S02]  /*5170*/  ISETP.LT.AND P3, PT, R187, R24.reuse, P0 ;  /* 0x00000018bb00720c */ /* 0x080fe40000761270 */
[-C--:B------:R-:W-:Y:S02]  /*5180*/  ISETP.LT.AND P5, PT, R199, R24.reuse, P0 ;  /* 0x00000018c700720c */ /* 0x080fe400007a1270 */
[----:B------:R-:W-:Y:S02]  /*5190*/  ISETP.LT.AND P0, PT, R172, R24, P0 ;  /* 0x00000018ac00720c */ /* 0x000fe40000701270 */
[----:B------:R-:W-:Y:S02]  /*51a0*/  PRMT R216, RZ, 0x7610, R216 ;  /* 0x00007610ffd87816 */ /* 0x000fe400000000d8 */
[----:B------:R-:W-:Y:S02]  /*51b0*/  PRMT R22, RZ, 0x7610, R22 ;  /* 0x00007610ff167816 */ /* 0x000fe40000000016 */
[----:B------:R-:W-:-:S02]  /*51c0*/  PRMT R218, RZ, 0x7610, R218 ;  /* 0x00007610ffda7816 */ /* 0x000fc400000000da */
[----:B------:R-:W-:Y:S01]  /*51d0*/  PRMT R246, RZ, 0x7610, R246 ;  /* 0x00007610fff67816 */ /* 0x000fe200000000f6 */
[----:B------:R-:W5:Y:S04]  /*51e0*/  @P4 LDG.E.U16 R216, desc[UR26][R164.64] ;  /* 0x0000001aa4d84981 */ /* 0x000f68000c1e1500 */
[----:B------:R-:W5:Y:S04]  /*51f0*/  @P5 LDG.E.U16 R22, desc[UR26][R162.64] ;  /* 0x0000001aa2165981 */ /* 0x000f68000c1e1500 */
[----:B------:R-:W5:Y:S04]  /*5200*/  @P3 LDG.E.U16 R218, desc[UR26][R166.64] ;  /* 0x0000001aa6da3981 */ /* 0x000f68000c1e1500 */
[----:B------:R-:W5:Y:S01]  /*5210*/  @P0 LDG.E.U16 R246, desc[UR26][R32.64] ;  /* 0x0000001a20f60981 */ /* 0x000f62000c1e1500 */
[----:B------:R-:W-:-:S02]  /*5220*/  PRMT R244, RZ, 0x7610, R244 ;  /* 0x00007610fff47816 */ /* 0x000fc400000000f4 */
[----:B------:R-:W-:Y:S02]  /*5230*/  PRMT R248, RZ, 0x7610, R248 ;  /* 0x00007610fff87816 */ /* 0x000fe400000000f8 */
[----:B------:R-:W-:Y:S02]  /*5240*/  PRMT R250, RZ, 0x7610, R250 ;  /* 0x00007610fffa7816 */ /* 0x000fe400000000fa */
[----:B------:R-:W-:Y:S01]  /*5250*/  PRMT R252, RZ, 0x7610, R252 ;  /* 0x00007610fffc7816 */ /* 0x000fe200000000fc */
[----:B------:R-:W5:Y:S01]  /*5260*/  @P0 LDG.E.U16 R244, desc[UR26][R28.64] ;  /* 0x0000001a1cf40981 */ /* 0x000f62000c1e1500 */
[----:B------:R-:W-:Y:S02]  /*5270*/  PRMT R13, RZ, 0x7610, R13 ;  /* 0x00007610ff0d7816 */ /* 0x000fe4000000000d */
[----:B------:R-:W-:Y:S01]  /*5280*/  PRMT R15, RZ, 0x7610, R15 ;  /* 0x00007610ff0f7816 */ /* 0x000fe2000000000f */
[----:B------:R-:W5:Y:S01]  /*5290*/  @P0 LDG.E.U16 R248, desc[UR26][R36.64] ;  /* 0x0000001a24f80981 */ /* 0x000f62000c1e1500 */
[----:B------:R-:W-:-:S02]  /*52a0*/  PRMT R14, RZ, 0x7610, R14 ;  /* 0x00007610ff0e7816 */ /* 0x000fc4000000000e */
[----:B------:R-:W-:Y:S01]  /*52b0*/  PRMT R220, RZ, 0x7610, R220 ;  /* 0x00007610ffdc7816 */ /* 0x000fe200000000dc */
[----:B------:R-:W5:Y:S01]  /*52c0*/  @P0 LDG.E.U16 R250, desc[UR26][R40.64] ;  /* 0x0000001a28fa0981 */ /* 0x000f62000c1e1500 */
        /* <DEDUP_REMOVED lines=15> */
[----:B--2---:R-:W-:-:S02]  /*53c0*/  PRMT R201, RZ, 0x7610, R201 ;  /* 0x00007610ffc97816 */ /* 0x004fc400000000c9 */
[----:B------:R-:W-:Y:S01]  /*53d0*/  PRMT R203, RZ, 0x7610, R203 ;  /* 0x00007610ffcb7816 */ /* 0x000fe200000000cb */
[----:B------:R-:W2:Y:S01]  /*53e0*/  @P0 LDG.E.U16 R222, desc[UR26][R64.64] ;  /* 0x0000001a40de0981 */ /* 0x000ea2000c1e1500 */
[----:B------:R-:W-:Y:S02]  /*53f0*/  PRMT R205, RZ, 0x7610, R205 ;  /* 0x00007610ffcd7816 */ /* 0x000fe400000000cd */
[----:B------:R-:W-:Y:S01]  /*5400*/  PRMT R207, RZ, 0x7610, R207 ;  /* 0x00007610ffcf7816 */ /* 0x000fe200000000cf */
[----:B------:R-:W2:Y:S01]  /*5410*/  @P0 LDG.E.U16 R224, desc[UR26][R68.64] ;  /* 0x0000001a44e00981 */ /* 0x000ea2000c1e1500 */
[----:B------:R-:W-:Y:S02]  /*5420*/  PRMT R209, RZ, 0x7610, R209 ;  /* 0x00007610ffd17816 */ /* 0x000fe400000000d1 */
[----:B------:R-:W-:Y:S01]  /*5430*/  PRMT R211, RZ, 0x7610, R211 ;  /* 0x00007610ffd37816 */ /* 0x000fe200000000d3 */
[----:B------:R-:W2:Y:S01]  /*5440*/  @P0 LDG.E.U16 R226, desc[UR26][R72.64] ;  /* 0x0000001a48e20981 */ /* 0x000ea2000c1e1500 */
[----:B------:R-:W-:-:S02]  /*5450*/  PRMT R213, RZ, 0x7610, R213 ;  /* 0x00007610ffd57816 */ /* 0x000fc400000000d5 */
        /* <DEDUP_REMOVED lines=56> */
[----:B------:R-:W-:-:S03]  /*57e0*/  PRMT R214, RZ, 0x7610, R214 ;  /* 0x00007610ffd67816 */ /* 0x000fc600000000d6 */
[----:B------:R-:W2:Y:S04]  /*57f0*/  @P0 LDG.E.U16 R225, desc[UR26][R154.64] ;  /* 0x0000001a9ae10981 */ /* 0x000ea8000c1e1500 */
        /* <DEDUP_REMOVED lines=32> */
[----:B---3--:R3:W-:Y:S01]  /*5a00*/  STS.U16 [R176+UR13+0x8500], R4 ;  /* 0x00850004b0007988 */ /* 0x0087e2000800040d */
[----:B------:R-:W-:-:S02]  /*5a10*/  LOP3.LUT R133, R174, 0x40, RZ, 0x3c, !PT ;  /* 0x00000040ae857812 */ /* 0x000fc400078e3cff */
[----:B------:R-:W-:Y:S02]  /*5a20*/  LOP3.LUT R25, R174, 0x60, RZ, 0x3c, !PT ;  /* 0x00000060ae197812 */ /* 0x000fe400078e3cff */
[----:B------:R-:W-:Y:S02]  /*5a30*/  LEA R242, P0, R21, R16, 0x1 ;  /* 0x0000001015f27211 */ /* 0x000fe400078008ff */
[----:B---3--:R-:W-:Y:S01]  /*5a40*/  SHF.R.S32.HI R4, RZ, 0x1f, R17 ;  /* 0x0000001fff047819 */ /* 0x008fe20000011411 */
[----:B------:R-:W-:Y:S03]  /*5a50*/  STS.U16 [R176+UR13+0x8900], R23 ;  /* 0x00890017b0007988 */ /* 0x000fe6000800040d */
[----:B------:R-:W-:Y:S02]  /*5a60*/  SHF.L.U64.HI R17, R17, 0x1, R4 ;  /* 0x0000000111117819 */ /* 0x000fe40000010204 */
[----:B------:R-:W-:Y:S01]  /*5a70*/  SHF.R.S32.HI R4, RZ, 0x1f, R21 ;  /* 0x0000001fff047819 */ /* 0x000fe20000011415 */
[----:B----4-:R-:W-:Y:S03]  /*5a80*/  STS.U16 [R176+UR13+0x8100], R18 ;  /* 0x00810012b0007988 */ /* 0x010fe6000800040d */
[----:B------:R-:W-:Y:S01]  /*5a90*/  LEA.HI.X R4, R21, R17, R4, 0x1, P0 ;  /* 0x0000001115047211 */ /* 0x000fe200000f0c04 */
[----:B------:R3:W-:Y:S04]  /*5aa0*/  STS.U16 [R133+UR13+0x8600], R6 ;  /* 0x0086000685007988 */ /* 0x0007e8000800040d */
[----:B------:R-:W-:Y:S04]  /*5ab0*/  STS.U16 [R133+UR13+0x8a00], R10 ;  /* 0x008a000a85007988 */ /* 0x000fe8000800040d */
[----:B-----5:R-:W-:Y:S01]  /*5ac0*/  STS.U16 [R133+UR13+0x8e00], R8 ;  /* 0x008e000885007988 */ /* 0x020fe2000800040d */
[----:B---3--:R-:W-:-:S03]  /*5ad0*/  SHF.R.S32.HI R6, RZ, 0x1f, R5 ;  /* 0x0000001fff067819 */ /* 0x008fc60000011405 */
[----:B------:R-:W-:Y:S04]  /*5ae0*/  STS.U16 [R133+UR13+0x8200], R20 ;  /* 0x0082001485007988 */ /* 0x000fe8000800040d */
[----:B------:R3:W-:Y:S02]  /*5af0*/  STS.U16 [R25+UR13+0x8b00], R12 ;  /* 0x008b000c19007988 */ /* 0x0007e4000800040d */
[----:B---3--:R-:W-:-:S04]  /*5b00*/  LEA R12, P0, R5, R16, 0x1 ;  /* 0x00000010050c7211 */ /* 0x008fc800078008ff */
[----:B------:R-:W-:Y:S02]  /*5b10*/  LEA.HI.X R5, R5, R17, R6, 0x1, P0 ;  /* 0x0000001105057211 */ /* 0x000fe400000f0c06 */
[----:B------:R-:W-:Y:S02]  /*5b20*/  SHF.R.S32.HI R6, RZ, 0x1f, R7 ;  /* 0x0000001fff067819 */ /* 0x000fe40000011407 */
[----:B------:R-:W-:-:S04]  /*5b30*/  LEA R10, P0, R7, R16, 0x1 ;  /* 0x00000010070a7211 */ /* 0x000fc800078008ff */
[-C--:B------:R-:W-:Y:S02]  /*5b40*/  LEA.HI.X R7, R7, R17.reuse, R6, 0x1, P0 ;  /* 0x0000001107077211 */ /* 0x080fe400000f0c06 */
[----:B------:R-:W-:Y:S02]  /*5b50*/  SHF.R.S32.HI R6, RZ, 0x1f, R9 ;  /* 0x0000001fff067819 */ /* 0x000fe40000011409 */
[CC--:B------:R-:W-:Y:S01]  /*5b60*/  LEA R8, P0, R9.reuse, R16.reuse, 0x1 ;  /* 0x0000001009087211 */ /* 0x0c0fe200078008ff */
[----:B------:R3:W-:Y:S03]  /*5b70*/  STS.U16 [R25+UR13+0x8700], R216 ;  /* 0x008700d819007988 */ /* 0x0007e6000800040d */
[----:B------:R-:W-:Y:S02]  /*5b80*/  LEA.HI.X R9, R9, R17, R6, 0x1, P0 ;  /* 0x0000001109097211 */ /* 0x000fe400000f0c06 */
[----:B------:R-:W-:Y:S01]  /*5b90*/  LEA R6, P0, R11, R16, 0x1 ;  /* 0x000000100b067211 */ /* 0x000fe200078008ff */
[----:B------:R-:W-:Y:S01]  /*5ba0*/  STS.U16 [R25+UR13+0x8300], R22 ;  /* 0x0083001619007988 */ /* 0x000fe2000800040d */
[----:B---3--:R-:W-:-:S03]  /*5bb0*/  SHF.R.S32.HI R216, RZ, 0x1f, R11 ;  /* 0x0000001fffd87819 */ /* 0x008fc6000001140b */
[----:B------:R3:W-:Y:S01]  /*5bc0*/  STS.U16 [R25+UR13+0x8f00], R218 ;  /* 0x008f00da19007988 */ /* 0x0007e2000800040d */
[----:B------:R-:W-:Y:S01]  /*5bd0*/  IMAD R18, R193, R168, RZ ;  /* 0x000000a8c1127224 */ /* 0x000fe200078e02ff */
[----:B------:R-:W-:Y:S02]  /*5be0*/  LEA.HI.X R216, R11, R17, R216, 0x1, P0 ;  /* 0x000000110bd87211 */ /* 0x000fe400000f0cd8 */
[----:B------:R4:W-:Y:S01]  /*5bf0*/  STS.U16 [R174+UR13+0x200], R246 ;  /* 0x000200f6ae007988 */ /* 0x0009e2000800040d */
[----:B------:R-:W-:Y:S01]  /*5c00*/  LEA R11, P0, R19, R16, 0x1 ;  /* 0x00000010130b7211 */ /* 0x000fe200078008ff */
[----:B------:R-:W-:Y:S01]  /*5c10*/  IMAD.SHL.U32 R23, R18, 0x2, RZ ;  /* 0x0000000212177824 */ /* 0x000fe200078e00ff */
[----:B---3--:R-:W-:Y:S01]  /*5c20*/  SHF.R.S32.HI R218, RZ, 0x1f, R19 ;  /* 0x0000001fffda7819 */ /* 0x008fe20000011413 */
[----:B----4-:R-:W-:-:S03]  /*5c30*/  IMAD R246, R175, R168, RZ ;  /* 0x000000a8aff67224 */ /* 0x010fc600078e02ff */
[----:B------:R-:W-:Y:S01]  /*5c40*/  LEA.HI.X R218, R19, R17, R218, 0x1, P0 ;  /* 0x0000001113da7211 */ /* 0x000fe200000f0cda */
[-C--:B------:R-:W-:Y:S02]  /*5c50*/  IMAD R19, R177, R168.reuse, RZ ;  /* 0x000000a8b1137224 */ /* 0x080fe400078e02ff */
[----:B------:R-:W-:Y:S01]  /*5c60*/  IMAD.SHL.U32 R21, R246, 0x2, RZ ;  /* 0x00000002f6157824 */ /* 0x000fe200078e00ff */
[----:B------:R3:W-:Y:S01]  /*5c70*/  STS.U16 [R174+UR13], R244 ;  /* 0x000000f4ae007988 */ /* 0x0007e2000800040d */
[----:B------:R-:W-:Y:S01]  /*5c80*/  IMAD.HI R18, R18, 0x2, RZ ;  /* 0x0000000212127827 */ /* 0x000fe200078e02ff */
[--C-:B------:R-:W-:Y:S02]  /*5c90*/  IADD3 R22, P4, P5, R23, UR8, R16.reuse ;  /* 0x0000000817167c10 */ /* 0x100fe4000fd9e010 */
[--C-:B------:R-:W-:Y:S01]  /*5ca0*/  IADD3 R20, P0, P3, R21, UR8, R16.reuse ;  /* 0x0000000815147c10 */ /* 0x100fe2000fb1e010 */
[----:B------:R-:W-:Y:S02]  /*5cb0*/  IMAD.SHL.U32 R21, R19, 0x2, RZ ;  /* 0x0000000213157824 */ /* 0x000fe400078e00ff */
[----:B------:R-:W-:Y:S01]  /*5cc0*/  IMAD.HI R246, R246, 0x2, RZ ;  /* 0x00000002f6f67827 */ /* 0x000fe200078e02ff */
[----:B------:R4:W-:Y:S03]  /*5cd0*/  STS.U16 [R174+UR13+0x400], R248 ;  /* 0x000400f8ae007988 */ /* 0x0009e6000800040d */
[----:B---3--:R-:W-:Y:S01]  /*5ce0*/  IMAD R244, R191, R168, RZ ;  /* 0x000000a8bff47224 */ /* 0x008fe200078e02ff */
[----:B------:R-:W-:Y:S01]  /*5cf0*/  IADD3.X R23, PT, PT, R18, UR9, R17, P4, P5 ;  /* 0x0000000912177c10 */ /* 0x000fe2000a7ea411 */
[----:B------:R-:W-:Y:S01]  /*5d00*/  STS.U16 [R174+UR13+0x600], R250 ;  /* 0x000600faae007988 */ /* 0x000fe2000800040d */
[----:B------:R-:W-:-:S02]  /*5d10*/  IADD3 R18, P5, P4, R21, UR8, R16 ;  /* 0x0000000815127c10 */ /* 0x000fc4000fcbe010 */
[----:B------:R-:W-:Y:S01]  /*5d20*/  IADD3.X R21, PT, PT, R246, UR9, R17, P0, P3 ;  /* 0x00000009f6157c10 */ /* 0x000fe200087e6411 */
[----:B------:R-:W-:Y:S01]  /*5d30*/  STS.U16 [R174+UR13+0x800], R252 ;  /* 0x000800fcae007988 */ /* 0x000fe2000800040d */
[----:B----4-:R-:W-:-:S03]  /*5d40*/  IMAD.SHL.U32 R248, R244, 0x2, RZ ;  /* 0x00000002f4f87824 */ /* 0x010fc600078e00ff */
[----:B------:R-:W-:Y:S01]  /*5d50*/  STS.U16 [R174+UR13+0xa00], R13 ;  /* 0x000a000dae007988 */ /* 0x000fe2000800040d */
[----:B------:R-:W-:-:S03]  /*5d60*/  IMAD.HI R246, R19, 0x2, RZ ;  /* 0x0000000213f67827 */ /* 0x000fc600078e02ff */
[----:B------:R-:W-:Y:S01]  /*5d70*/  STS.U16 [R174+UR13+0xc00], R15 ;  /* 0x000c000fae007988 */ /* 0x000fe2000800040d */
[----:B------:R-:W-:-:S03]  /*5d80*/  IMAD.HI R244, R244, 0x2, RZ ;  /* 0x00000002f4f47827 */ /* 0x000fc600078e02ff */
[----:B------:R3:W-:Y:S04]  /*5d90*/  STS.U16 [R174+UR13+0xe00], R14 ;  /* 0x000e000eae007988 */ /* 0x0007e8000800040d */
[----:B------:R-:W-:Y:S04]  /*5da0*/  STS.U16 [R174+UR13+0x1000], R220 ;  /* 0x001000dcae007988 */ /* 0x000fe8000800040d */
[----:B--2---:R-:W-:Y:S04]  /*5db0*/  STS.U16 [R174+UR13+0x1200], R222 ;  /* 0x001200deae007988 */ /* 0x004fe8000800040d */
[----:B------:R-:W-:Y:S04]  /*5dc0*/  STS.U16 [R174+UR13+0x1400], R224 ;  /* 0x001400e0ae007988 */ /* 0x000fe8000800040d */
        /* <DEDUP_REMOVED lines=8> */
[----:B------:R2:W-:Y:S04]  /*5e50*/  STS.U16 [R174+UR13+0x2600], R201 ;  /* 0x002600c9ae007988 */ /* 0x0005e8000800040d */
        /* <DEDUP_REMOVED lines=11> */
[----:B------:R-:W-:Y:S01]  /*5f10*/  STS.U16 [R174+UR13+0x3e00], R225 ;  /* 0x003e00e1ae007988 */ /* 0x000fe2000800040d */
[----:B------:R-:W-:-:S03]  /*5f20*/  IADD3 R16, P0, P3, R248, UR8, R16 ;  /* 0x00000008f8107c10 */ /* 0x000fc6000fb1e010 */
        /* <DEDUP_REMOVED lines=31> */
[----:B------:R1:W-:Y:S01]  /*6120*/  STS.U16 [R176+UR13+0x3f00], R214 ;  /* 0x003f00d6b0007988 */ /* 0x0003e2000800040d */
[----:B0-----:R0:W-:Y:S06]  /*6130*/  MEMBAR.ALL.CTA ;  /* 0x0000000000007992 */ /* 0x0011ec0000008000 */
[----:B0-----:R-:W0:Y:S02]  /*6140*/  FENCE.VIEW.ASYNC.S ;  /* 0x00000000000073c6 */ /* 0x001e240000000000 */
[----:B0-----:R-:W-:Y:S01]  /*6150*/  BAR.SYNC.DEFER_BLOCKING 0x0 ;  /* 0x0000000000007b1d */ /* 0x001fe20000010000 */
[----:B---3--:R-:W-:-:S02]  /*6160*/  IADD3 R14, P6, PT, R242, UR8, RZ ;  /* 0x00000008f20e7c10 */ /* 0x008fc4000ffde0ff */
[--C-:B------:R-:W-:Y:S02]  /*6170*/  IADD3.X R19, PT, PT, R246, UR9, R17.reuse, P5, P4 ;  /* 0x00000009f6137c10 */ /* 0x100fe4000afe8411 */
[----:B--2---:R-:W-:Y:S02]  /*6180*/  SHF.R.S32.HI R201, RZ, 0x1f, R170 ;  /* 0x0000001fffc97819 */ /* 0x004fe400000114aa */
[----:B------:R-:W-:Y:S02]  /*6190*/  IADD3.X R17, PT, PT, R244, UR9, R17, P0, P3 ;  /* 0x00000009f4117c10 */ /* 0x000fe400087e6411 */
[----:B------:R-:W-:Y:S02]  /*61a0*/  IADD3 R10, P4, PT, R10, UR8, RZ ;  /* 0x000000080a0a7c10 */ /* 0x000fe4000ff9e0ff */
[----:B------:R-:W-:Y:S02]  /*61b0*/  IADD3 R6, P0, PT, R6, UR8, RZ ;  /* 0x0000000806067c10 */ /* 0x000fe4000ff1e0ff */
[----:B------:R-:W-:-:S02]  /*61c0*/  IADD3.X R15, PT, PT, R4, UR9, RZ, P6, !PT ;  /* 0x00000009040f7c10 */ /* 0x000fc4000b7fe4ff */
[----:B------:R-:W-:Y:S02]  /*61d0*/  IADD3 R4, P6, PT, R11, UR8, RZ ;  /* 0x000000080b047c10 */ /* 0x000fe4000ffde0ff */
[----:B------:R-:W-:Y:S02]  /*61e0*/  LEA.HI R201, R201, R170, RZ, 0x5 ;  /* 0x000000aac9c97211 */ /* 0x000fe400078f28ff */
[----:B------:R-:W-:Y:S02]  /*61f0*/  IADD3.X R11, PT, PT, R7, UR9, RZ, P4, !PT ;  /* 0x00000009070b7c10 */ /* 0x000fe4000a7fe4ff */
[----:B------:R-:W-:Y:S02]  /*6200*/  IADD3.X R7, PT, PT, R216, UR9, RZ, P0, !PT ;  /* 0x00000009d8077c10 */ /* 0x000fe400087fe4ff */
[----:B------:R-:W-:Y:S02]  /*6210*/  ISETP.LT.OR P0, PT, R170, 0x20, P2 ;  /* 0x00000020aa00780c */ /* 0x000fe40001701670 */
[----:B----4-:R-:W-:-:S02]  /*6220*/  SHF.R.S32.HI R178, RZ, 0x5, R201 ;  /* 0x00000005ffb27819 */ /* 0x010fc400000114c9 */
[----:B------:R-:W-:Y:S02]  /*6230*/  IADD3 R12, P5, PT, R12, UR8, RZ ;  /* 0x000000080c0c7c10 */ /* 0x000fe4000ffbe0ff */
[----:B------:R-:W-:Y:S01]  /*6240*/  VIMNMX R178, PT, PT, R178, 0x1, !PT ;  /* 0x00000001b2b27848 */ /* 0x000fe20007fe0100 */
[----:B------:R-:W-:Y:S01]  /*6250*/  IMAD.SHL.U32 R201, R168, 0x20, RZ ;  /* 0x00000020a8c97824 */ /* 0x000fe200078e00ff */
[----:B------:R-:W-:Y:S01]  /*6260*/  IADD3 R8, P3, PT, R8, UR8, RZ ;  /* 0x0000000808087c10 */ /* 0x000fe2000ff7e0ff */
[----:B------:R-:W-:Y:S01]  /*6270*/  UMOV UR6, URZ ;  /* 0x000000ff00067c82 */ /* 0x000fe20008000000 */
[----:B------:R-:W-:Y:S01]  /*6280*/  IADD3.X R13, PT, PT, R5, UR9, RZ, P5, !PT ;  /* 0x00000009050d7c10 */ /* 0x000fe2000affe4ff */
[----:B------:R-:W-:Y:S01]  /*6290*/  VIADD R168, R178, 0xffffffff ;  /* 0xffffffffb2a87836 */ /* 0x000fe20000000000 */
[----:B------:R-:W-:Y:S02]  /*62a0*/  IADD3.X R9, PT, PT, R9, UR9, RZ, P3, !PT ;  /* 0x0000000909097c10 */ /* 0x000fe40009ffe4ff */
[----:B------:R-:W-:Y:S01]  /*62b0*/  IADD3.X R5, PT, PT, R218, UR9, RZ, P6, !PT ;  /* 0x00000009da057c10 */ /* 0x000fe2000b7fe4ff */
[----:B------:R-:W-:Y:S01]  /*62c0*/  IMAD.SHL.U32 R169, R169, 0x20, RZ ;  /* 0x00000020a9a97824 */ /* 0x000fe200078e00ff */
[----:B------:R-:W-:Y:S01]  /*62d0*/  ISETP.NE.U32.AND P3, PT, R168, RZ, PT ;  /* 0x000000ffa800720c */ /* 0x000fe20003f65070 */
[----:B-1----:R-:W-:-:S12]  /*62e0*/  @P0 BRA `(.L_x_6) ;  /* 0x0000000000680947 */ /* 0x002fd80003800000 */
[----:B------:R-:W-:Y:S02]  /*62f0*/  UIADD3 UR4, UPT, UPT, UR13, 0x8000, URZ ;  /* 0x000080000d047890 */ /* 0x000fe4000fffe0ff */
[----:B------:R-:W-:Y:S02]  /*6300*/  USHF.R.U32.HI UR10, URZ, 0x4, UR13 ;  /* 0x00000004ff0a7899 */ /* 0x000fe4000801160d */
[----:B------:R-:W-:Y:S02]  /*6310*/  USHF.R.U32.HI UR4, URZ, 0x4, UR4 ;  /* 0x00000004ff047899 */ /* 0x000fe40008011604 */
[----:B------:R-:W-:Y:S02]  /*6320*/  USGXT.U32 UR10, UR10, 0xe ;  /* 0x0000000e0a0a789a */ /* 0x000fe40008000000 */
[----:B------:R-:W-:Y:S01]  /*6330*/  USGXT.U32 UR8, UR4, 0xe ;  /* 0x0000000e0408789a */ /* 0x000fe20008000000 */
[----:B------:R-:W-:Y:S01]  /*6340*/  UMOV UR16, 0x80 ;  /* 0x0000008000107882 */ /* 0x000fe20000000000 */
[----:B------:R-:W-:Y:S01]  /*6350*/  UMOV UR17, 0x40004040 ;  /* 0x4000404000117882 */ /* 0x000fe20000000000 */
[----:B------:R-:W-:Y:S01]  /*6360*/  UMOV UR18, 0xfffffffe ;  /* 0xfffffffe00127882 */ /* 0x000fe20000000000 */
[----:B------:R-:W-:Y:S01]  /*6370*/  UMOV UR19, 0x7fffbfdf ;  /* 0x7fffbfdf00137882 */ /* 0x000fe20000000000 */
[----:B------:R-:W-:Y:S01]  /*6380*/  UMOV UR11, URZ ;  /* 0x000000ff000b7c82 */ /* 0x000fe20008000000 */
[----:B------:R-:W-:Y:S01]  /*6390*/  UMOV UR9, URZ ;  /* 0x000000ff00097c82 */ /* 0x000fe20008000000 */
[----:B------:R-:W-:-:S02]  /*63a0*/  UIADD3.64 UR18, UPT, UPT, UR10, -UR18, URZ ;  /* 0x800000120a127297 */ /* 0x000fc4000fffe0ff */
[----:B------:R-:W-:Y:S01]  /*63b0*/  UIADD3.64 UR16, UPT, UPT, UR8, UR16, URZ ;  /* 0x0000001008107297 */ /* 0x000fe2000fffe0ff */
[----:B------:R-:W-:Y:S01]  /*63c0*/  UMOV UR20, 0x0 ;  /* 0x0000000000147882 */ /* 0x000fe20000000000 */
[----:B------:R-:W-:Y:S01]  /*63d0*/  UMOV UR21, 0x4408010 ;  /* 0x0440801000157882 */ /* 0x000fe20000000000 */
[----:B------:R-:W-:Y:S01]  /*63e0*/  UMOV UR4, UR15 ;  /* 0x0000000f00047c82 */ /* 0x000fe20008000000 */
[----:B------:R-:W-:Y:S01]  /*63f0*/  UMOV UR5, URZ ;  /* 0x000000ff00057c82 */ /* 0x000fe20008000000 */
[----:B------:R-:W-:Y:S01]  /*6400*/  UMOV UR11, 0x80004020 ;  /* 0x80004020000b7882 */ /* 0x000fe20000000000 */
[----:B------:R-:W-:Y:S01]  /*6410*/  UMOV UR9, 0x40004040 ;  /* 0x4000404000097882 */ /* 0x000fe20000000000 */
[----:B------:R-:W-:Y:S01]  /*6420*/  UMOV UR22, 0x0 ;  /* 0x0000000000167882 */ /* 0x000fe20000000000 */
[----:B------:R-:W-:Y:S01]  /*6430*/  UMOV UR23, 0x4408010 ;  /* 0x0440801000177882 */ /* 0x000fe20000000000 */
[----:B------:R-:W-:Y:S01]  /*6440*/  UMOV UR4, UR4 ;  /* 0x0000000400047c82 */ /* 0x000fe20008000000 */
[----:B------:R0:W-:Y:S01]  /*6450*/  UTCHMMA gdesc[UR8], gdesc[UR10], tmem[UR12], tmem[UR20], idesc[UR21], !UPT ;  /* 0x00ff140a080075ea */ /* 0x0001e2000f80000c */
[----:B------:R0:W-:Y:S01]  /*6460*/  UTCHMMA gdesc[UR16], gdesc[UR18], tmem[UR12], tmem[UR22], idesc[UR23], UPT ;  /* 0x00ff1612100075ea */ /* 0x0001e2000b80000c */
[----:B------:R0:W-:Y:S01]  /*6470*/  UTCBAR [UR4], URZ ;  /* 0x000000ff040073e9 */ /* 0x0001e200080000ff */
[----:B------:R-:W-:Y:S01]  /*6480*/  NOP ;  /* 0x0000000000007918 */ /* 0x000fe20000000000 */
.L_x_6:
[----:B------:R-:W-:Y:S05]  /*6490*/  @!P3 BRA `(.L_x_7) ;  /* 0x00000018001cb947 */ /* 0x000fea0003800000 */
[----:B0-----:R-:W-:Y:S01]  /*64a0*/  UIADD3 UR4, UPT, UPT, UR13, 0x9000, URZ ;  /* 0x000090000d047890 */ /* 0x001fe2000fffe0ff */
[----:B------:R-:W-:Y:S01]  /*64b0*/  VIADD R24, R24, 0xffffffe0 ;  /* 0xffffffe018187836 */ /* 0x000fe20000000000 */
        /* <DEDUP_REMOVED lines=11> */
[----:B------:R-:W-:-:S02]  /*6570*/  UIADD3.64 UR16, UPT, UPT, UR8, UR16, URZ ;  /* 0x0000001008107297 */ /* 0x000fc4000fffe0ff */
[----:B------:R-:W-:Y:S01]  /*6580*/  UIADD3.64 UR18, UPT, UPT, UR10, -UR18, URZ ;  /* 0x800000120a127297 */ /* 0x000fe2000fffe0ff */
[----:B------:R-:W-:Y:S01]  /*6590*/  UMOV UR5, 0x1 ;  /* 0x0000000100057882 */ /* 0x000fe20000000000 */
[----:B------:R-:W-:-:S10]  /*65a0*/  UMOV UR4, URZ ;  /* 0x000000ff00047c82 */ /* 0x000fd40008000000 */
.L_x_10:
[----:B------:R-:W-:Y:S01]  /*65b0*/  USHF.L.U32 UR6, UR6, 0x1f, URZ ;  /* 0x0000001f06067899 */ /* 0x000fe200080006ff */
[----:B------:R-:W-:-:S04]  /*65c0*/  IMAD.WIDE R40, R169, 0x2, R40 ;  /* 0x00000002a9287825 */ /* 0x000fc800078e0228 */
[----:B------:R-:W-:-:S04]  /*65d0*/  IMAD.WIDE R36, R169, 0x2, R36 ;  /* 0x00000002a9247825 */ /* 0x000fc800078e0224 */
[----:B0-----:R-:W-:-:S04]  /*65e0*/  IMAD.U32 R178, RZ, RZ, UR6 ;  /* 0x00000006ffb27e24 */ /* 0x001fc8000f8e00ff */
[----:B------:R-:W0:Y:S02]  /*65f0*/  SYNCS.PHASECHK.TRANS64.TRYWAIT P0, [UR15], R178 ;  /* 0x000000b2ff0075a7 */ /* 0x000e24000800110f */
[----:B0-----:R-:W-:Y:S05]  /*6600*/  @!P0 BRA `(.L_x_8) ;  /* 0x0000005c00648947 */ /* 0x001fea0003800000 */
.L_x_16:
[-C--:B------:R-:W-:Y:S01]  /*6610*/  ISETP.GE.AND P6, PT, R3, R24.reuse, PT ;  /* 0x000000180300720c */ /* 0x080fe20003fc6270 */
[----:B------:R-:W-:Y:S01]  /*6620*/  IMAD.WIDE R26, R201, 0x2, R26 ;  /* 0x00000002c91a7825 */ /* 0x000fe200078e021a */
[----:B------:R-:W-:Y:S02]  /*6630*/  PRMT R203, RZ, 0x7610, R203 ;  /* 0x00007610ffcb7816 */ /* 0x000fe400000000cb */
[-C--:B------:R-:W-:Y:S01]  /*6640*/  ISETP.GE.AND P0, PT, R195, R24.reuse, PT ;  /* 0x00000018c300720c */ /* 0x080fe20003f06270 */
[----:B------:R-:W-:Y:S01]  /*6650*/  IMAD.WIDE R12, R201, 0x2, R12 ;  /* 0x00000002c90c7825 */ /* 0x000fe200078e020c */
[-C--:B------:R-:W-:Y:S02]  /*6660*/  ISETP.GE.AND P3, PT, R197, R24.reuse, PT ;  /* 0x00000018c500720c */ /* 0x080fe40003f66270 */
[-C--:B------:R-:W-:Y:S01]  /*6670*/  ISETP.GE.AND P4, PT, R199, R24.reuse, PT ;  /* 0x00000018c700720c */ /* 0x080fe20003f86270 */
[----:B------:R-:W-:Y:S01]  /*6680*/  IMAD.WIDE R14, R201, 0x2, R14 ;  /* 0x00000002c90e7825 */ /* 0x000fe200078e020e */
[----:B------:R-:W-:-:S02]  /*6690*/  ISETP.GE.AND P5, PT, R171, R24, PT ;  /* 0x00000018ab00720c */ /* 0x000fc40003fa6270 */
[----:B------:R-:W-:Y:S01]  /*66a0*/  PRMT R205, RZ, 0x7610, R205 ;  /* 0x00007610ffcd7816 */ /* 0x000fe200000000cd */
[----:B------:R-:W2:Y:S01]  /*66b0*/  @!P6 LDG.E.U16 R203, desc[UR26][R26.64] ;  /* 0x0000001a1acbe981 */ /* 0x000ea2000c1e1500 */
[-C--:B------:R-:W-:Y:S01]  /*66c0*/  ISETP.GE.AND P6, PT, R179, R24.reuse, PT ;  /* 0x00000018b300720c */ /* 0x080fe20003fc6270 */
[C---:B------:R-:W-:Y:S01]  /*66d0*/  IMAD.WIDE R162, R201.reuse, 0x2, R162 ;  /* 0x00000002c9a27825 */ /* 0x040fe200078e02a2 */
[----:B------:R-:W-:Y:S02]  /*66e0*/  PRMT R178, RZ, 0x7610, R178 ;  /* 0x00007610ffb27816 */ /* 0x000fe400000000b2 */
[----:B------:R-:W-:Y:S01]  /*66f0*/  PRMT R180, RZ, 0x7610, R180 ;  /* 0x00007610ffb47816 */ /* 0x000fe200000000b4 */
[C---:B------:R-:W-:Y:S01]  /*6700*/  IMAD.WIDE R160, R201.reuse, 0x2, R160 ;  /* 0x00000002c9a07825 */ /* 0x040fe200078e02a0 */
[----:B------:R-:W-:Y:S02]  /*6710*/  PRMT R207, RZ, 0x7610, R207 ;  /* 0x00007610ffcf7816 */ /* 0x000fe400000000cf */
[----:B------:R-:W-:Y:S01]  /*6720*/  PRMT R209, RZ, 0x7610, R209 ;  /* 0x00007610ffd17816 */ /* 0x000fe200000000d1 */
[----:B------:R-:W-:Y:S01]  /*6730*/  IMAD.WIDE R158, R201, 0x2, R158 ;  /* 0x00000002c99e7825 */ /* 0x000fe200078e029e */
[----:B------:R-:W3:Y:S01]  /*6740*/  @!P3 LDG.E.U16 R178, desc[UR26][R160.64] ;  /* 0x0000001aa0b2b981 */ /* 0x000ee2000c1e1500 */
[----:B------:R-:W-:-:S02]  /*6750*/  ISETP.GE.AND P3, PT, R173, R24, PT ;  /* 0x00000018ad00720c */ /* 0x000fc40003f66270 */
[----:B------:R-:W-:Y:S01]  /*6760*/  IMAD.WIDE R20, R201, 0x2, R20 ;  /* 0x00000002c9147825 */ /* 0x000fe200078e0214 */
[----:B------:R-:W4:Y:S01]  /*6770*/  @!P0 LDG.E.U16 R205, desc[UR26][R158.64] ;  /* 0x0000001a9ecd8981 */ /* 0x000f22000c1e1500 */
[-C--:B------:R-:W-:Y:S02]  /*6780*/  ISETP.GE.AND P0, PT, R183, R24.reuse, PT ;  /* 0x00000018b700720c */ /* 0x080fe40003f06270 */
[----:B------:R-:W-:Y:S01]  /*6790*/  IMAD.WIDE R4, R201, 0x2, R4 ;  /* 0x00000002c9047825 */ /* 0x000fe200078e0204 */
[----:B------:R-:W5:Y:S01]  /*67a0*/  @!P4 LDG.E.U16 R180, desc[UR26][R162.64] ;  /* 0x0000001aa2b4c981 */ /* 0x000f62000c1e1500 */
[-C--:B------:R-:W-:Y:S02]  /*67b0*/  ISETP.GE.AND P4, PT, R181, R24.reuse, PT ;  /* 0x00000018b500720c */ /* 0x080fe40003f86270 */
[----:B------:R-:W-:Y:S01]  /*67c0*/  IMAD.WIDE R6, R201, 0x2, R6 ;  /* 0x00000002c9067825 */ /* 0x000fe200078e0206 */
[----:B------:R-:W3:Y:S01]  /*67d0*/  @!P5 LDG.E.U16 R207, desc[UR26][R14.64] ;  /* 0x0000001a0ecfd981 */ /* 0x000ee2000c1e1500 */
[----:B------:R-:W-:-:S02]  /*67e0*/  ISETP.GE.AND P5, PT, R189, R24, PT ;  /* 0x00000018bd00720c */ /* 0x000fc40003fa6270 */
[----:B------:R-:W-:Y:S01]  /*67f0*/  IMAD.WIDE R8, R201, 0x2, R8 ;  /* 0x00000002c9087825 */ /* 0x000fe200078e0208 */
[----:B------:R-:W4:Y:S01]  /*6800*/  @!P6 LDG.E.U16 R209, desc[UR26][R12.64] ;  /* 0x0000001a0cd1e981 */ /* 0x000f22000c1e1500 */
[-C--:B------:R-:W-:Y:S02]  /*6810*/  ISETP.GE.AND P6, PT, R175, R24.reuse, PT ;  /* 0x00000018af00720c */ /* 0x080fe40003fc6270 */
[----:B------:R-:W-:Y:S01]  /*6820*/  PRMT R182, RZ, 0x7610, R182 ;  /* 0x00007610ffb67816 */ /* 0x000fe200000000b6 */
[C---:B------:R-:W-:Y:S01]  /*6830*/  IMAD.WIDE R10, R201.reuse, 0x2, R10 ;  /* 0x00000002c90a7825 */ /* 0x040fe200078e020a */
[----:B------:R-:W-:Y:S02]  /*6840*/  PRMT R211, RZ, 0x7610, R211 ;  /* 0x00007610ffd37816 */ /* 0x000fe400000000d3 */
[----:B------:R-:W-:Y:S01]  /*6850*/  PRMT R213, RZ, 0x7610, R213 ;  /* 0x00007610ffd57816 */ /* 0x000fe200000000d5 */
[C---:B------:R-:W-:Y:S01]  /*6860*/  IMAD.WIDE R166, R201.reuse, 0x2, R166 ;  /* 0x00000002c9a67825 */ /* 0x040fe200078e02a6 */
[----:B------:R-:W-:Y:S01]  /*6870*/  PRMT R186, RZ, 0x7610, R186 ;  /* 0x00007610ffba7816 */ /* 0x000fe200000000ba */
[----:B------:R-:W4:Y:S01]  /*6880*/  @!P0 LDG.E.U16 R182, desc[UR26][R10.64] ;  /* 0x0000001a0ab68981 */ /* 0x000f22000c1e1500 */
[----:B------:R-:W-:Y:S01]  /*6890*/  PRMT R215, RZ, 0x7610, R215 ;  /* 0x00007610ffd77816 */ /* 0x000fe200000000d7 */
[----:B------:R-:W-:Y:S01]  /*68a0*/  IMAD.WIDE R16, R201, 0x2, R16 ;  /* 0x00000002c9107825 */ /* 0x000fe200078e0210 */
[-C--:B------:R-:W-:Y:S01]  /*68b0*/  ISETP.GE.AND P0, PT, R177, R24.reuse, PT ;  /* 0x00000018b100720c */ /* 0x080fe20003f06270 */
[----:B------:R-:W4:Y:S01]  /*68c0*/  @!P3 LDG.E.U16 R211, desc[UR26][R8.64] ;  /* 0x0000001a08d3b981 */ /* 0x000f22000c1e1500 */
[----:B------:R-:W-:Y:S01]  /*68d0*/  ISETP.GE.AND P3, PT, R185, R24, PT ;  /* 0x00000018b900720c */ /* 0x000fe20003f66270 */
[----:B------:R-:W-:-:S02]  /*68e0*/  IMAD.WIDE R18, R201, 0x2, R18 ;  /* 0x00000002c9127825 */ /* 0x000fc400078e0212 */
[----:B------:R-:W5:Y:S01]  /*68f0*/  @!P4 LDG.E.U16 R213, desc[UR26][R6.64] ;  /* 0x0000001a06d5c981 */ /* 0x000f62000c1e1500 */
[-C--:B------:R-:W-:Y:S01]  /*6900*/  ISETP.GE.AND P4, PT, R193, R24.reuse, PT ;  /* 0x00000018c100720c */ /* 0x080fe20003f86270 */
[----:B------:R-:W-:Y:S02]  /*6910*/  IMAD.WIDE R22, R201, 0x2, R22 ;  /* 0x00000002c9167825 */ /* 0x000fe400078e0216 */
[----:B------:R-:W5:Y:S01]  /*6920*/  @!P5 LDG.E.U16 R186, desc[UR26][R4.64] ;  /* 0x0000001a04bad981 */ /* 0x000f62000c1e1500 */
[-C--:B------:R-:W-:Y:S01]  /*6930*/  ISETP.GE.AND P5, PT, R191, R24.reuse, PT ;  /* 0x00000018bf00720c */ /* 0x080fe20003fa6270 */
[----:B------:R-:W-:Y:S02]  /*6940*/  IMAD.WIDE R164, R201, 0x2, R164 ;  /* 0x00000002c9a47825 */ /* 0x000fe400078e02a4 */
[----:B------:R-:W5:Y:S01]  /*6950*/  @!P6 LDG.E.U16 R215, desc[UR26][R20.64] ;  /* 0x0000001a14d7e981 */ /* 0x000f62000c1e1500 */
[----:B------:R-:W-:Y:S01]  /*6960*/  ISETP.GE.AND P6, PT, R187, R24, PT ;  /* 0x00000018bb00720c */ /* 0x000fe20003fc6270 */
[----:B------:R-:W-:Y:S01]  /*6970*/  IMAD.WIDE R28, R169, 0x2, R28 ;  /* 0x00000002a91c7825 */ /* 0x000fe200078e021c */
[----:B------:R-:W-:-:S02]  /*6980*/  PRMT R217, RZ, 0x7610, R217 ;  /* 0x00007610ffd97816 */ /* 0x000fc400000000d9 */
[----:B------:R-:W-:Y:S01]  /*6990*/  PRMT R184, RZ, 0x7610, R184 ;  /* 0x00007610ffb87816 */ /* 0x000fe200000000b8 */
[----:B------:R-:W-:Y:S01]  /*69a0*/  IMAD.WIDE R32, R169, 0x2, R32 ;  /* 0x00000002a9207825 */ /* 0x000fe200078e0220 */
[----:B------:R-:W-:Y:S02]  /*69b0*/  PRMT R188, RZ, 0x7610, R188 ;  /* 0x00007610ffbc7816 */ /* 0x000fe400000000bc */
[----:B------:R-:W-:Y:S01]  /*69c0*/  PRMT R190, RZ, 0x7610, R190 ;  /* 0x00007610ffbe7816 */ /* 0x000fe200000000be */
[----:B------:R-:W5:Y:S01]  /*69d0*/  @!P0 LDG.E.U16 R217, desc[UR26][R18.64] ;  /* 0x0000001a12d98981 */ /* 0x000f62000c1e1500 */
[----:B------:R-:W-:-:S03]  /*69e0*/  PRMT R192, RZ, 0x7610, R192 ;  /* 0x00007610ffc07816 */ /* 0x000fc600000000c0 */
[----:B------:R-:W5:Y:S04]  /*69f0*/  @!P3 LDG.E.U16 R184, desc[UR26][R164.64] ;  /* 0x0000001aa4b8b981 */ /* 0x000f68000c1e1500 */
[----:B------:R-:W5:Y:S04]  /*6a00*/  @!P5 LDG.E.U16 R190, desc[UR26][R16.64] ;  /* 0x0000001a10bed981 */ /* 0x000f68000c1e1500 */
[----:B------:R-:W5:Y:S04]  /*6a10*/  @!P4 LDG.E.U16 R188, desc[UR26][R22.64] ;  /* 0x0000001a16bcc981 */ /* 0x000f68000c1e1500 */
[----:B------:R-:W5:Y:S01]  /*6a20*/  @!P6 LDG.E.U16 R192, desc[UR26][R166.64] ;  /* 0x0000001aa6c0e981 */ /* 0x000f62000c1e1500 */
[----:B------:R-:W-:Y:S01]  /*6a30*/  BAR.SYNC.DEFER_BLOCKING 0x0 ;  /* 0x0000000000007b1d */ /* 0x000fe20000010000 */
[----:B------:R-:W-:-:S02]  /*6a40*/  ISETP.GE.AND P0, PT, R172, R24, PT ;  /* 0x00000018ac00720c */ /* 0x000fc40003f06270 */
[----:B------:R-:W-:Y:S02]  /*6a50*/  PRMT R219, RZ, 0x7610, R219 ;  /* 0x00007610ffdb7816 */ /* 0x000fe400000000db */
[----:B------:R-:W-:Y:S02]  /*6a60*/  PRMT R223, RZ, 0x7610, R223 ;  /* 0x00007610ffdf7816 */ /* 0x000fe400000000df */
[----:B------:R-:W-:Y:S02]  /*6a70*/  PRMT R221, RZ, 0x7610, R221 ;  /* 0x00007610ffdd7816 */ /* 0x000fe400000000dd */
[----:B------:R-:W-:-:S05]  /*6a80*/  PRMT R225, RZ, 0x7610, R225 ;  /* 0x00007610ffe17816 */ /* 0x000fca00000000e1 */
[----:B------:R-:W5:Y:S04]  /*6a90*/  @!P0 LDG.E.U16 R219, desc[UR26][R28.64] ;  /* 0x0000001a1cdb8981 */ /* 0x000f68000c1e1500 */
[----:B------:R-:W5:Y:S04]  /*6aa0*/  @!P0 LDG.E.U16 R223, desc[UR26][R36.64] ;  /* 0x0000001a24df8981 */ /* 0x000f68000c1e1500 */
[----:B------:R-:W5:Y:S04]  /*6ab0*/  @!P0 LDG.E.U16 R221, desc[UR26][R32.64] ;  /* 0x0000001a20dd8981 */ /* 0x000f68000c1e1500 */
[----:B------:R-:W5:Y:S01]  /*6ac0*/  @!P0 LDG.E.U16 R225, desc[UR26][R40.64] ;  /* 0x0000001a28e18981 */ /* 0x000f62000c1e1500 */
[----:B------:R-:W-:Y:S01]  /*6ad0*/  PRMT R227, RZ, 0x7610, R227 ;  /* 0x00007610ffe37816 */ /* 0x000fe200000000e3 */
[----:B------:R-:W-:Y:S01]  /*6ae0*/  IMAD.WIDE R154, R169, 0x2, R154 ;  /* 0x00000002a99a7825 */ /* 0x000fe200078e029a */
[----:B------:R-:W-:-:S02]  /*6af0*/  PRMT R231, RZ, 0x7610, R231 ;  /* 0x00007610ffe77816 */ /* 0x000fc400000000e7 */
[----:B------:R-:W-:Y:S01]  /*6b00*/  PRMT R235, RZ, 0x7610, R235 ;  /* 0x00007610ffeb7816 */ /* 0x000fe200000000eb */
[C---:B------:R-:W-:Y:S01]  /*6b10*/  IMAD.WIDE R150, R169.reuse, 0x2, R150 ;  /* 0x00000002a9967825 */ /* 0x040fe200078e0296 */
[----:B------:R-:W-:Y:S02]  /*6b20*/  PRMT R239, RZ, 0x7610, R239 ;  /* 0x00007610ffef7816 */ /* 0x000fe400000000ef */
[----:B------:R-:W-:Y:S01]  /*6b30*/  PRMT R243, RZ, 0x7610, R243 ;  /* 0x00007610fff37816 */ /* 0x000fe200000000f3 */
[C---:B------:R-:W-:Y:S01]  /*6b40*/  IMAD.WIDE R146, R169.reuse, 0x2, R146 ;  /* 0x00000002a9927825 */ /* 0x040fe200078e0292 */
[----:B------:R-:W-:Y:S02]  /*6b50*/  PRMT R247, RZ, 0x7610, R247 ;  /* 0x00007610fff77816 */ /* 0x000fe400000000f7 */
        /* <DEDUP_REMOVED lines=17> */
[----:B------:R-:W-:Y:S01]  /*6c70*/  PRMT R236, RZ, 0x7610, R236 ;  /* 0x00007610ffec7816 */ /* 0x000fe200000000ec */
[----:B------:R-:W5:Y:S01]  /*6c80*/  @!P0 LDG.E.U16 R216, desc[UR26][R124.64] ;  /* 0x0000001a7cd88981 */ /* 0x000f62000c1e1500 */
        /* <DEDUP_REMOVED lines=43> */
[----:B------:R-:W5:Y:S02]  /*6f40*/  @!P0 LDG.E.U16 R247, desc[UR26][R80.64] ;  /* 0x0000001a50f78981 */ /* 0x000f64000c1e1500 */
[----:B------:R-:W-:-:S02]  /*6f50*/  IMAD.WIDE R72, R169, 0x2, R72 ;  /* 0x00000002a9487825 */ /* 0x000fc400078e0248 */
[----:B------:R-:W5:Y:S02]  /*6f60*/  @!P0 LDG.E.U16 R243, desc[UR26][R76.64] ;  /* 0x0000001a4cf38981 */ /* 0x000f64000c1e1500 */
[C---:B------:R-:W-:Y:S02]  /*6f70*/  IMAD.WIDE R68, R169.reuse, 0x2, R68 ;  /* 0x00000002a9447825 */ /* 0x040fe400078e0244 */
[----:B------:R-:W5:Y:S02]  /*6f80*/  @!P0 LDG.E.U16 R239, desc[UR26][R72.64] ;  /* 0x0000001a48ef8981 */ /* 0x000f64000c1e1500 */
[C---:B------:R-:W-:Y:S02]  /*6f90*/  IMAD.WIDE R64, R169.reuse, 0x2, R64 ;  /* 0x00000002a9407825 */ /* 0x040fe400078e0240 */
        /* <DEDUP_REMOVED lines=11> */
[----:B------:R-:W-:-:S04]  /*7050*/  IMAD.WIDE R152, R169, 0x2, R152 ;  /* 0x00000002a9987825 */ /* 0x000fc800078e0298 */
[C---:B------:R-:W-:Y:S01]  /*7060*/  IMAD.WIDE R148, R169.reuse, 0x2, R148 ;  /* 0x00000002a9947825 */ /* 0x040fe200078e0294 */
[----:B------:R-:W5:Y:S03]  /*7070*/  @!P0 LDG.E.U16 R242, desc[UR26][R152.64] ;  /* 0x0000001a98f28981 */ /* 0x000f66000c1e1500 */
        /* <DEDUP_REMOVED lines=24> */
[----:B------:R-:W-:-:S04]  /*7200*/  IMAD.WIDE R94, R169, 0x2, R94 ;  /* 0x00000002a95e7825 */ /* 0x000fc800078e025e */
[C---:B------:R-:W-:Y:S01]  /*7210*/  IMAD.WIDE R90, R169.reuse, 0x2, R90 ;  /* 0x00000002a95a7825 */ /* 0x040fe200078e025a */
[----:B--2---:R0:W-:Y:S03]  /*7220*/  STS.U16 [R174+UR13+0x9000], R203 ;  /* 0x009000cbae007988 */ /* 0x0041e6000800040d */
[----:B------:R-:W-:-:S04]  /*7230*/  IMAD.WIDE R86, R169, 0x2, R86 ;  /* 0x00000002a9567825 */ /* 0x000fc800078e0256 */
[----:B------:R-:W-:-:S04]  /*7240*/  IMAD.WIDE R82, R169, 0x2, R82 ;  /* 0x00000002a9527825 */ /* 0x000fc800078e0252 */
[C---:B------:R-:W-:Y:S01]  /*7250*/  IMAD.WIDE R78, R169.reuse, 0x2, R78 ;  /* 0x00000002a94e7825 */ /* 0x040fe200078e024e */
[----:B0-----:R-:W-:Y:S01]  /*7260*/  PRMT R203, RZ, 0x7610, R203 ;  /* 0x00007610ffcb7816 */ /* 0x001fe200000000cb */
[----:B------:R-:W2:Y:S02]  /*7270*/  @!P0 LDG.E.U16 R249, desc[UR26][R82.64] ;  /* 0x0000001a52f98981 */ /* 0x000ea4000c1e1500 */
[C---:B------:R-:W-:Y:S02]  /*7280*/  IMAD.WIDE R74, R169.reuse, 0x2, R74 ;  /* 0x00000002a94a7825 */ /* 0x040fe400078e024a */
[----:B------:R-:W2:Y:S02]  /*7290*/  @!P0 LDG.E.U16 R245, desc[UR26][R78.64] ;  /* 0x0000001a4ef58981 */ /* 0x000ea4000c1e1500 */
[C---:B------:R-:W-:Y:S02]  /*72a0*/  IMAD.WIDE R70, R169.reuse, 0x2, R70 ;  /* 0x00000002a9467825 */ /* 0x040fe400078e0246 */
[----:B------:R-:W2:Y:S04]  /*72b0*/  @!P0 LDG.E.U16 R241, desc[UR26][R74.64] ;  /* 0x0000001a4af18981 */ /* 0x000ea8000c1e1500 */
[----:B---3--:R0:W-:Y:S01]  /*72c0*/  STS.U16 [R174+UR13+0x9400], R207 ;  /* 0x009400cfae007988 */ /* 0x0081e2000800040d */
[----:B------:R-:W-:-:S03]  /*72d0*/  IMAD.WIDE R66, R169, 0x2, R66 ;  /* 0x00000002a9427825 */ /* 0x000fc600078e0242 */
[----:B------:R-:W3:Y:S01]  /*72e0*/  @!P0 LDG.E.U16 R237, desc[UR26][R70.64] ;  /* 0x0000001a46ed8981 */ /* 0x000ee2000c1e1500 */
[----:B------:R-:W-:-:S03]  /*72f0*/  IMAD.WIDE R62, R169, 0x2, R62 ;  /* 0x00000002a93e7825 */ /* 0x000fc600078e023e */
[----:B------:R-:W2:Y:S01]  /*7300*/  @!P0 LDG.E.U16 R233, desc[UR26][R66.64] ;  /* 0x0000001a42e98981 */ /* 0x000ea2000c1e1500 */
[C---:B------:R-:W-:Y:S01]  /*7310*/  IMAD.WIDE R58, R169.reuse, 0x2, R58 ;  /* 0x00000002a93a7825 */ /* 0x040fe200078e023a */
[----:B0-----:R-:W-:Y:S02]  /*7320*/  PRMT R207, RZ, 0x7610, R207 ;  /* 0x00007610ffcf7816 */ /* 0x001fe400000000cf */
[----:B------:R-:W2:Y:S04]  /*7330*/  @!P0 LDG.E.U16 R229, desc[UR26][R62.64] ;  /* 0x0000001a3ee58981 */ /* 0x000ea8000c1e1500 */
[----:B----4-:R0:W-:Y:S01]  /*7340*/  STS.U16 [R174+UR13+0x9800], R211 ;  /* 0x009800d3ae007988 */ /* 0x0101e2000800040d */
[----:B------:R-:W-:-:S04]  /*7350*/  IMAD.WIDE R54, R169, 0x2, R54 ;  /* 0x00000002a9367825 */ /* 0x000fc800078e0236 */
[----:B------:R-:W-:Y:S01]  /*7360*/  IMAD.WIDE R50, R169, 0x2, R50 ;  /* 0x00000002a9327825 */ /* 0x000fe200078e0232 */
[----:B-----5:R1:W-:Y:S04]  /*7370*/  STS.U16 [R174+UR13+0x9c00], R215 ;  /* 0x009c00d7ae007988 */ /* 0x0203e8000800040d */
[----:B------:R4:W-:Y:S04]  /*7380*/  STS.U16 [R176+UR13+0x9100], R205 ;  /* 0x009100cdb0007988 */ /* 0x0009e8000800040d */
[----:B------:R5:W-:Y:S04]  /*7390*/  STS.U16 [R176+UR13+0x9500], R209 ;  /* 0x009500d1b0007988 */ /* 0x000be8000800040d */
[----:B------:R4:W-:Y:S04]  /*73a0*/  STS.U16 [R176+UR13+0x9900], R213 ;  /* 0x009900d5b0007988 */ /* 0x0009e8000800040d */
[----:B------:R4:W-:Y:S01]  /*73b0*/  STS.U16 [R176+UR13+0x9d00], R217 ;  /* 0x009d00d9b0007988 */ /* 0x0009e2000800040d */
[----:B0-----:R-:W-:-:S03]  /*73c0*/  PRMT R211, RZ, 0x7610, R211 ;  /* 0x00007610ffd37816 */ /* 0x001fc600000000d3 */
[----:B------:R-:W-:Y:S01]  /*73d0*/  STS.U16 [R133+UR13+0x9200], R178 ;  /* 0x009200b285007988 */ /* 0x000fe2000800040d */
[----:B-1----:R-:W-:-:S03]  /*73e0*/  PRMT R215, RZ, 0x7610, R215 ;  /* 0x00007610ffd77816 */ /* 0x002fc600000000d7 */
[----:B------:R-:W-:Y:S04]  /*73f0*/  STS.U16 [R133+UR13+0x9600], R182 ;  /* 0x009600b685007988 */ /* 0x000fe8000800040d */
[----:B------:R-:W-:Y:S04]  /*7400*/  STS.U16 [R133+UR13+0x9a00], R186 ;  /* 0x009a00ba85007988 */ /* 0x000fe8000800040d */
[----:B------:R-:W-:Y:S01]  /*7410*/  STS.U16 [R133+UR13+0x9e00], R190 ;  /* 0x009e00be85007988 */ /* 0x000fe2000800040d */
[----:B----4-:R-:W-:-:S03]  /*7420*/  PRMT R205, RZ, 0x7610, R205 ;  /* 0x00007610ffcd7816 */ /* 0x010fc600000000cd */
[----:B------:R0:W-:Y:S01]  /*7430*/  STS.U16 [R25+UR13+0x9300], R180 ;  /* 0x009300b419007988 */ /* 0x0001e2000800040d */
[----:B-----5:R-:W-:-:S03]  /*7440*/  PRMT R209, RZ, 0x7610, R209 ;  /* 0x00007610ffd17816 */ /* 0x020fc600000000d1 */
[----:B------:R1:W-:Y:S01]  /*7450*/  STS.U16 [R25+UR13+0x9700], R184 ;  /* 0x009700b819007988 */ /* 0x0003e2000800040d */
[----:B------:R-:W-:-:S03]  /*7460*/  PRMT R213, RZ, 0x7610, R213 ;  /* 0x00007610ffd57816 */ /* 0x000fc600000000d5 */
[----:B------:R4:W-:Y:S01]  /*7470*/  STS.U16 [R25+UR13+0x9b00], R188 ;  /* 0x009b00bc19007988 */ /* 0x0009e2000800040d */
[----:B------:R-:W-:-:S03]  /*7480*/  PRMT R217, RZ, 0x7610, R217 ;  /* 0x00007610ffd97816 */ /* 0x000fc600000000d9 */
[----:B------:R5:W-:Y:S01]  /*7490*/  STS.U16 [R25+UR13+0x9f00], R192 ;  /* 0x009f00c019007988 */ /* 0x000be2000800040d */
[----:B0-----:R-:W-:Y:S02]  /*74a0*/  PRMT R180, RZ, 0x7610, R180 ;  /* 0x00007610ffb47816 */ /* 0x001fe400000000b4 */
[----:B-1----:R-:W-:Y:S01]  /*74b0*/  PRMT R184, RZ, 0x7610, R184 ;  /* 0x00007610ffb87816 */ /* 0x002fe200000000b8 */
[----:B------:R-:W-:Y:S01]  /*74c0*/  IMAD.WIDE R46, R169, 0x2, R46 ;  /* 0x00000002a92e7825 */ /* 0x000fe200078e022e */
[----:B------:R-:W-:Y:S01]  /*74d0*/  PRMT R178, RZ, 0x7610, R178 ;  /* 0x00007610ffb27816 */ /* 0x000fe200000000b2 */
[----:B------:R0:W-:Y:S01]  /*74e0*/  STS.U16 [R174+UR13+0x4000], R219 ;  /* 0x004000dbae007988 */ /* 0x0001e2000800040d */
[----:B----4-:R-:W-:-:S03]  /*74f0*/  PRMT R188, RZ, 0x7610, R188 ;  /* 0x00007610ffbc7816 */ /* 0x010fc600000000bc */
[----:B------:R1:W-:Y:S01]  /*7500*/  STS.U16 [R174+UR13+0x4400], R223 ;  /* 0x004400dfae007988 */ /* 0x0003e2000800040d */
[----:B-----5:R-:W-:Y:S01]  /*7510*/  PRMT R192, RZ, 0x7610, R192 ;  /* 0x00007610ffc07816 */ /* 0x020fe200000000c0 */
[C---:B------:R-:W-:Y:S01]  /*7520*/  IMAD.WIDE R42, R169.reuse, 0x2, R42 ;  /* 0x00000002a92a7825 */ /* 0x040fe200078e022a */
[----:B------:R-:W-:Y:S01]  /*7530*/  PRMT R182, RZ, 0x7610, R182 ;  /* 0x00007610ffb67816 */ /* 0x000fe200000000b6 */
[----:B------:R4:W-:Y:S01]  /*7540*/  STS.U16 [R174+UR13+0x4200], R221 ;  /* 0x004200ddae007988 */ /* 0x0009e2000800040d */
[----:B------:R-:W-:Y:S02]  /*7550*/  PRMT R186, RZ, 0x7610, R186 ;  /* 0x00007610ffba7816 */ /* 0x000fe400000000ba */
[----:B0-----:R-:W-:Y:S01]  /*7560*/  PRMT R219, RZ, 0x7610, R219 ;  /* 0x00007610ffdb7816 */ /* 0x001fe200000000db */
[----:B------:R0:W-:Y:S01]  /*7570*/  STS.U16 [R174+UR13+0x4600], R225 ;  /* 0x004600e1ae007988 */ /* 0x0001e2000800040d */
[----:B------:R-:W-:Y:S02]  /*7580*/  PRMT R190, RZ, 0x7610, R190 ;  /* 0x00007610ffbe7816 */ /* 0x000fe400000000be */
[----:B-1----:R-:W-:Y:S01]  /*7590*/  PRMT R223, RZ, 0x7610, R223 ;  /* 0x00007610ffdf7816 */ /* 0x002fe200000000df */
[----:B------:R-:W-:Y:S01]  /*75a0*/  IMAD.WIDE R38, R169, 0x2, R38 ;  /* 0x00000002a9267825 */ /* 0x000fe200078e0226 */
[----:B------:R-:W5:Y:S01]  /*75b0*/  @!P0 LDG.E.U16 R211, desc[UR26][R44.64] ;  /* 0x0000001a2cd38981 */ /* 0x000f62000c1e1500 */
[----:B----4-:R-:W-:-:S02]  /*75c0*/  PRMT R221, RZ, 0x7610, R221 ;  /* 0x00007610ffdd7816 */ /* 0x010fc400000000dd */
[C---:B------:R-:W-:Y:S01]  /*75d0*/  IMAD.WIDE R34, R169.reuse, 0x2, R34 ;  /* 0x00000002a9227825 */ /* 0x040fe200078e0222 */
[----:B------:R-:W4:Y:S01]  /*75e0*/  @!P0 LDG.E.U16 R215, desc[UR26][R48.64] ;  /* 0x0000001a30d78981 */ /* 0x000f22000c1e1500 */
[----:B0-----:R-:W-:Y:S02]  /*75f0*/  PRMT R225, RZ, 0x7610, R225 ;  /* 0x00007610ffe17816 */ /* 0x001fe400000000e1 */
[C---:B------:R-:W-:Y:S01]  /*7600*/  IMAD.WIDE R30, R169.reuse, 0x2, R30 ;  /* 0x00000002a91e7825 */ /* 0x040fe200078e021e */
[----:B------:R-:W2:Y:S03]  /*7610*/  @!P0 LDG.E.U16 R219, desc[UR26][R52.64] ;  /* 0x0000001a34db8981 */ /* 0x000ea6000c1e1500 */
[----:B------:R-:W-:Y:S01]  /*7620*/  IMAD.WIDE R156, R169, 0x2, R156 ;  /* 0x00000002a99c7825 */ /* 0x000fe200078e029c */
[----:B------:R-:W3:Y:S04]  /*7630*/  @!P0 LDG.E.U16 R223, desc[UR26][R56.64] ;  /* 0x0000001a38df8981 */ /* 0x000ee8000c1e1500 */
        /* <DEDUP_REMOVED lines=37> */
[----:B------:R-:W-:-:S04]  /*7890*/  ULEA UR15, UR5, UR13, 0x3 ;  /* 0x0000000d050f7291 */ /* 0x000fc8000f8e18ff */
[----:B------:R-:W-:Y:S01]  /*78a0*/  UIADD3 UR15, UPT, UPT, UR15, 0xa000, URZ ;  /* 0x0000a0000f0f7890 */ /* 0x000fe2000fffe0ff */
[----:B-----5:R0:W-:Y:S04]  /*78b0*/  STS.U16 [R174+UR13+0x4800], R211 ;  /* 0x004800d3ae007988 */ /* 0x0201e8000800040d */
[----:B----4-:R0:W-:Y:S04]  /*78c0*/  STS.U16 [R174+UR13+0x4a00], R215 ;  /* 0x004a00d7ae007988 */ /* 0x0101e8000800040d */
[----:B--2---:R0:W-:Y:S04]  /*78d0*/  STS.U16 [R174+UR13+0x4c00], R219 ;  /* 0x004c00dbae007988 */ /* 0x0041e8000800040d */
[----:B---3--:R0:W-:Y:S04]  /*78e0*/  STS.U16 [R174+UR13+0x4e00], R223 ;  /* 0x004e00dfae007988 */ /* 0x0081e8000800040d */
        /* <DEDUP_REMOVED lines=36> */
[----:B------:R1:W-:Y:S06]  /*7b30*/  MEMBAR.ALL.CTA ;  /* 0x0000000000007992 */ /* 0x0003ec0000008000 */
[----:B-1----:R-:W1:Y:S02]  /*7b40*/  FENCE.VIEW.ASYNC.S ;  /* 0x00000000000073c6 */ /* 0x002e640000000000 */
[----:B-1----:R-:W-:Y:S06]  /*7b50*/  BAR.SYNC.DEFER_BLOCKING 0x0 ;  /* 0x0000000000007b1d */ /* 0x002fec0000010000 */
[----:B------:R-:W-:Y:S05]  /*7b60*/  @P2 BRA `(.L_x_9) ;  /* 0x00000000003c2947 */ /* 0x000fea0003800000 */
[----:B------:R-:W-:Y:S01]  /*7b70*/  UMOV UR20, UR8 ;  /* 0x0000000800147c82 */ /* 0x000fe20008000000 */
[----:B------:R-:W-:Y:S01]  /*7b80*/  UMOV UR21, 0x40004040 ;  /* 0x4000404000157882 */ /* 0x000fe20000000000 */
[----:B------:R-:W-:Y:S01]  /*7b90*/  UMOV UR22, UR10 ;  /* 0x0000000a00167c82 */ /* 0x000fe20008000000 */
[----:B------:R-:W-:Y:S01]  /*7ba0*/  UMOV UR23, 0x80004020 ;  /* 0x8000402000177882 */ /* 0x000fe20000000000 */
[----:B------:R-:W-:Y:S01]  /*7bb0*/  UMOV UR24, 0x0 ;  /* 0x0000000000187882 */ /* 0x000fe20000000000 */
[----:B------:R-:W-:Y:S01]  /*7bc0*/  UMOV UR25, 0x4408010 ;  /* 0x0440801000197882 */ /* 0x000fe20000000000 */
[----:B------:R-:W-:Y:S01]  /*7bd0*/  UMOV UR6, UR15 ;  /* 0x0000000f00067c82 */ /* 0x000fe20008000000 */
[----:B------:R-:W-:Y:S01]  /*7be0*/  UMOV UR7, URZ ;  /* 0x000000ff00077c82 */ /* 0x000fe20008000000 */
[----:B------:R-:W-:Y:S01]  /*7bf0*/  UMOV UR28, 0x0 ;  /* 0x00000000001c7882 */ /* 0x000fe20000000000 */
[----:B------:R-:W-:Y:S01]  /*7c00*/  UMOV UR29, 0x4408010 ;  /* 0x04408010001d7882 */ /* 0x000fe20000000000 */
[----:B------:R1:W-:Y:S01]  /*7c10*/  UTCHMMA gdesc[UR20], gdesc[UR22], tmem[UR12], tmem[UR24], idesc[UR25], UPT ;  /* 0x00ff1816140075ea */ /* 0x0003e2000b80000c */
[----:B------:R-:W-:Y:S01]  /*7c20*/  UMOV UR6, UR6 ;  /* 0x0000000600067c82 */ /* 0x000fe20008000000 */
[----:B------:R1:W-:Y:S01]  /*7c30*/  UTCHMMA gdesc[UR16], gdesc[UR18], tmem[UR12], tmem[UR28], idesc[UR29], UPT ;  /* 0x00ff1c12100075ea */ /* 0x0003e2000b80000c */
[----:B------:R1:W-:Y:S01]  /*7c40*/  UTCBAR [UR6], URZ ;  /* 0x000000ff060073e9 */ /* 0x0003e200080000ff */
[----:B------:R-:W-:-:S02]  /*7c50*/  NOP ;  /* 0x0000000000007918 */ /* 0x000fc40000000000 */
.L_x_9:
[----:B------:R-:W-:Y:S01]  /*7c60*/  UIADD3 UR5, UPT, UPT, UR5, 0x1, URZ ;  /* 0x0000000105057890 */ /* 0x000fe2000fffe0ff */
[----:B------:R-:W-:Y:S02]  /*7c70*/  VIADD R168, R168, 0xffffffff ;  /* 0xffffffffa8a87836 */ /* 0x000fe40000000000 */
[----:B------:R-:W-:Y:S01]  /*7c80*/  VIADD R24, R24, 0xffffffe0 ;  /* 0xffffffe018187836 */ /* 0x000fe20000000000 */
[----:B------:R-:W-:Y:S02]  /*7c90*/  UISETP.GT.AND UP1, UPT, UR5, 0x1, UPT ;  /* 0x000000010500788c */ /* 0x000fe4000bf24270 */
[----:B------:R-:W-:Y:S02]  /*7ca0*/  ISETP.NE.U32.AND P0, PT, R168, RZ, PT ;  /* 0x000000ffa800720c */ /* 0x000fe40003f05070 */
[----:B-1----:R-:W-:Y:S02]  /*7cb0*/  USEL UR6, URZ, 0x1, !UP1 ;  /* 0x00000001ff067887 */ /* 0x002fe4000c800000 */
[----:B------:R-:W-:-:S02]  /*7cc0*/  USEL UR5, UR5, URZ, !UP1 ;  /* 0x000000ff05057287 */ /* 0x000fc4000c800000 */
[----:B------:R-:W-:-:S03]  /*7cd0*/  ULOP3.LUT UR7, UR4, UR6, URZ, 0x3c, !UPT ;  /* 0x0000000604077292 */ /* 0x000fc6000f8e3cff */
[----:B------:R-:W-:-:S04]  /*7ce0*/  UMOV UR6, UR4 ;  /* 0x0000000400067c82 */ /* 0x000fc80008000000 */
[----:B------:R-:W-:Y:S01]  /*7cf0*/  UMOV UR4, UR7 ;  /* 0x0000000700047c82 */ /* 0x000fe20008000000 */
[----:B------:R-:W-:Y:S05]  /*7d00*/  @P0 BRA `(.L_x_10) ;  /* 0xffffffe800280947 */ /* 0x000fea000383ffff */
.L_x_7:
[----:B------:R-:W1:Y:S01]  /*7d10*/  S2R R134, SR_CgaCtaId ;  /* 0x0000000000867919 */ /* 0x000e620000008800 */
[----:B------:R-:W-:Y:S01]  /*7d20*/  ISETP.GE.AND P0, PT, R170, 0x20, PT ;  /* 0x00000020aa00780c */ /* 0x000fe20003f06270 */
[----:B0-----:R-:W0:Y:S01]  /*7d30*/  LDCU.128 UR8, c[0x0][0x390] ;  /* 0x00007200ff0877ac */ /* 0x001e220008000c00 */
[C---:B------:R-:W-:Y:S02]  /*7d40*/  IMAD.SHL.U32 R140, R132.reuse, 0x10, RZ ;  /* 0x00000010848c7824 */ /* 0x040fe400078e00ff */
[----:B------:R-:W-:Y:S02]  /*7d50*/  IMAD.SHL.U32 R133, R132, 0x80, RZ ;  /* 0x0000008084857824 */ /* 0x000fe400078e00ff */
[----:B-1----:R-:W-:-:S07]  /*7d60*/  IMAD.SHL.U32 R134, R134, 0x100, RZ ;  /* 0x0000010086867824 */ /* 0x002fce00078e00ff */
[----:B0-----:R-:W-:Y:S05]  /*7d70*/  @!P0 BRA `(.L_x_11) ;  /* 0x0000000000108947 */ /* 0x001fea0003800000 */
[----:B------:R-:W-:-:S06]  /*7d80*/  USHF.L.U32 UR6, UR6, 0x1f, URZ ;  /* 0x0000001f06067899 */ /* 0x000fcc00080006ff */
[----:B------:R-:W-:-:S04]  /*7d90*/  IMAD.U32 R4, RZ, RZ, UR6 ;  /* 0x00000006ff047e24 */ /* 0x000fc8000f8e00ff */
[----:B------:R-:W0:Y:S02]  /*7da0*/  SYNCS.PHASECHK.TRANS64.TRYWAIT P0, [UR15], R4 ;  /* 0x00000004ff0075a7 */ /* 0x000e24000800110f */
[----:B0-----:R-:W-:Y:S05]  /*7db0*/  @!P0 BRA `(.L_x_12) ;  /* 0x0000004400848947 */ /* 0x001fea0003800000 */
.L_x_11:
[----:B------:R-:W-:Y:S01]  /*7dc0*/  BAR.SYNC.DEFER_BLOCKING 0x0 ;  /* 0x0000000000007b1d */ /* 0x000fe20000010000 */
[----:B------:R-:W-:Y:S01]  /*7dd0*/  LOP3.LUT R3, R3, 0x100, R134, 0xf8, !PT ;  /* 0x0000010003037812 */ /* 0x000fe200078ef886 */
[----:B------:R-:W-:Y:S01]  /*7de0*/  IMAD.SHL.U32 R132, R132, 0x8, RZ ;  /* 0x0000000884847824 */ /* 0x000fe200078e00ff */
[----:B------:R-:W-:Y:S02]  /*7df0*/  LOP3.LUT R134, R133, 0x800, RZ, 0xc0, !PT ;  /* 0x0000080085867812 */ /* 0x000fe400078ec0ff */
[----:B------:R-:W-:Y:S01]  /*7e00*/  LOP3.LUT R133, R140, 0xf0, RZ, 0xc0, !PT ;  /* 0x000000f08c857812 */ /* 0x000fe200078ec0ff */
[----:B------:R-:W0:Y:S01]  /*7e10*/  LDCU UR4, c[0x0][0x3b4] ;  /* 0x00007680ff0477ac */ /* 0x000e220008000800 */
[----:B------:R-:W-:Y:S02]  /*7e20*/  LOP3.LUT R0, R0, R3, RZ, 0xfc, !PT ;  /* 0x0000000300007212 */ /* 0x000fe400078efcff */
[----:B------:R-:W-:Y:S01]  /*7e30*/  IADD3 R134, PT, PT, R133, UR13, R134 ;  /* 0x0000000d85867c10 */ /* 0x000fe2000fffe086 */
[----:B------:R-:W1:Y:S01]  /*7e40*/  LDCU UR5, c[0x0][0x39c] ;  /* 0x00007380ff0577ac */ /* 0x000e620008000800 */
[----:B------:R-:W-:-:S02]  /*7e50*/  LOP3.LUT R3, R132, 0x300, RZ, 0xc0, !PT ;  /* 0x0000030084037812 */ /* 0x000fc400078ec0ff */
[----:B------:R-:W-:Y:S01]  /*7e60*/  ISETP.GE.AND P0, PT, R2, UR10, PT ;  /* 0x0000000a02007c0c */ /* 0x000fe2000bf06270 */
[----:B------:R-:W2:Y:S01]  /*7e70*/  LDCU UR6, c[0x0][0x39c] ;  /* 0x00007380ff0677ac */ /* 0x000ea20008000800 */
[C---:B------:R-:W-:Y:S01]  /*7e80*/  LOP3.LUT R135, R0.reuse, 0x4, RZ, 0xfc, !PT ;  /* 0x0000000400877812 */ /* 0x040fe200078efcff */
[----:B------:R-:W-:Y:S01]  /*7e90*/  IMAD.IADD R3, R3, 0x1, R134 ;  /* 0x0000000103037824 */ /* 0x000fe200078e0286 */
[----:B------:R-:W-:Y:S02]  /*7ea0*/  LOP3.LUT R132, R0, 0x2, RZ, 0xfc, !PT ;  /* 0x0000000200847812 */ /* 0x000fe400078efcff */
[----:B------:R-:W-:Y:S02]  /*7eb0*/  ISETP.LT.AND P3, PT, R135, UR11, !P0 ;  /* 0x0000000b87007c0c */ /* 0x000fe4000c761270 */
[----:B------:R-:W-:Y:S02]  /*7ec0*/  ISETP.LT.AND P6, PT, R132, UR11, !P0 ;  /* 0x0000000b84007c0c */ /* 0x000fe4000c7c1270 */
[C---:B------:R-:W-:Y:S01]  /*7ed0*/  LOP3.LUT R132, R0.reuse, 0xa, RZ, 0xfc, !PT ;  /* 0x0000000a00847812 */ /* 0x040fe200078efcff */
[----:B------:R-:W3:Y:S02]  /*7ee0*/  @!P1 SYNCS.CCTL.IV [UR13+0xa000] ;  /* 0x00a00000ff0099b1 */ /* 0x000ee4000800000d */
[----:B---3--:R-:W-:Y:S01]  /*7ef0*/  BAR.SYNC.DEFER_BLOCKING 0x0 ;  /* 0x0000000000007b1d */ /* 0x008fe20000010000 */
[----:B------:R-:W-:-:S02]  /*7f00*/  LOP3.LUT R134, R0, 0x6, RZ, 0xfc, !PT ;  /* 0x0000000600867812 */ /* 0x000fc400078efcff */
[----:B------:R-:W-:Y:S02]  /*7f10*/  ISETP.LT.AND P4, PT, R132, UR11, !P0 ;  /* 0x0000000b84007c0c */ /* 0x000fe4000c781270 */
[----:B------:R-:W-:Y:S02]  /*7f20*/  LOP3.LUT R133, R0, 0x8, RZ, 0xfc, !PT ;  /* 0x0000000800857812 */ /* 0x000fe400078efcff */
[----:B------:R-:W-:Y:S01]  /*7f30*/  ISETP.LT.AND P2, PT, R134, UR11, !P0 ;  /* 0x0000000b86007c0c */ /* 0x000fe2000c741270 */
[----:B------:R-:W-:Y:S01]  /*7f40*/  LDTM.16dp32bit_t0_t15.x128 R4, tmem[UR14] ;  /* 0x0000000e000479ee */ /* 0x000fe20008b80000 */
[----:B------:R-:W3:Y:S01]  /*7f50*/  LDTM.16dp32bit_t16_t31.x128 R4, tmem[UR14+0x80] ;  /* 0x0000800e000479ee */ /* 0x000ee20008ba0000 */
[----:B------:R-:W-:Y:S01]  /*7f60*/  ISETP.LT.AND P5, PT, R133, UR11, !P0 ;  /* 0x0000000b85007c0c */ /* 0x000fe2000c7a1270 */
[----:B------:R-:W4:Y:S01]  /*7f70*/  @!P1 SYNCS.CCTL.IV [UR13+0xa008] ;  /* 0x00a00800ff0099b1 */ /* 0x000f22000800000d */
[----:B------:R-:W-:Y:S01]  /*7f80*/  NOP ;  /* 0x0000000000007918 */ /* 0x000fe20000000000 */
[----:B---3--:R-:W-:-:S02]  /*7f90*/  F2FP.F16.F32.PACK_AB R4, R6, R4 ;  /* 0x000000040604723e */ /* 0x008fc400000000ff */
[----:B------:R-:W-:Y:S02]  /*7fa0*/  F2FP.F16.F32.PACK_AB R136, R7, R5 ;  /* 0x000000050788723e */ /* 0x000fe400000000ff */
[----:B------:R-:W-:Y:S01]  /*7fb0*/  F2FP.F16.F32.PACK_AB R5, R10, R8 ;  /* 0x000000080a05723e */ /* 0x000fe200000000ff */
[----:B0-----:R-:W-:Y:S01]  /*7fc0*/  IMAD R8, R2, UR4, RZ ;  /* 0x0000000402087c24 */ /* 0x001fe2000f8e02ff */
[----:B------:R-:W-:Y:S01]  /*7fd0*/  F2FP.F16.F32.PACK_AB R137, R11, R9 ;  /* 0x000000090b89723e */ /* 0x000fe200000000ff */
[----:B------:R-:W0:Y:S01]  /*7fe0*/  LDCU UR4, c[0x0][0x39c] ;  /* 0x00007380ff0477ac */ /* 0x000e220008000800 */
[----:B------:R-:W-:Y:S01]  /*7ff0*/  F2FP.F16.F32.PACK_AB R6, R14, R12 ;  /* 0x0000000c0e06723e */ /* 0x000fe200000000ff */
[----:B------:R-:W3:Y:S01]  /*8000*/  LDC R9, c[0x0][0x3b8] ;  /* 0x0000ee00ff097b82 */ /* 0x000ee20000000800 */
[----:B------:R-:W-:Y:S02]  /*8010*/  F2FP.F16.F32.PACK_AB R138, R15, R13 ;  /* 0x0000000d0f8a723e */ /* 0x000fe400000000ff */
[----:B------:R-:W-:-:S02]  /*8020*/  F2FP.F16.F32.PACK_AB R7, R18, R16 ;  /* 0x000000101207723e */ /* 0x000fc400000000ff */
[----:B------:R-:W-:Y:S02]  /*8030*/  F2FP.F16.F32.PACK_AB R139, R19, R17 ;  /* 0x00000011138b723e */ /* 0x000fe400000000ff */
[----:B------:R-:W-:Y:S01]  /*8040*/  LEA R2, P1, R8, UR8, 0x1 ;  /* 0x0000000808027c11 */ /* 0x000fe2000f8208ff */
[----:B----4-:R-:W-:Y:S01]  /*8050*/  STS.128 [R3], R4 ;  /* 0x0000000403007388 */ /* 0x010fe20000000c00 */
[----:B------:R-:W-:Y:S02]  /*8060*/  LOP3.LUT R10, R140, 0x7f0, RZ, 0xc0, !PT ;  /* 0x000007f08c0a7812 */ /* 0x000fe400078ec0ff */
[----:B------:R-:W-:Y:S01]  /*8070*/  F2FP.F16.F32.PACK_AB R135, R34, R32 ;  /* 0x000000202287723e */ /* 0x000fe200000000ff */
[----:B------:R-:W-:Y:S01]  /*8080*/  STS.128 [R3+0x400], R136 ;  /* 0x0004008803007388 */ /* 0x000fe20000000c00 */
[----:B------:R-:W-:Y:S02]  /*8090*/  F2FP.F16.F32.PACK_AB R68, R70, R68 ;  /* 0x000000444644723e */ /* 0x000fe400000000ff */
[----:B------:R-:W-:Y:S01]  /*80a0*/  F2FP.F16.F32.PACK_AB R32, R71, R69 ;  /* 0x000000454720723e */ /* 0x000fe200000000ff */
[----:B------:R-:W-:Y:S01]  /*80b0*/  BAR.SYNC.DEFER_BLOCKING 0x0 ;  /* 0x0000000000007b1d */ /* 0x000fe20000010000 */
[----:B------:R-:W-:-:S02]  /*80c0*/  F2FP.F16.F32.PACK_AB R70, R78, R76 ;  /* 0x0000004c4e46723e */ /* 0x000fc400000000ff */
[----:B------:R-:W-:Y:S02]  /*80d0*/  F2FP.F16.F32.PACK_AB R34, R79, R77 ;  /* 0x0000004d4f22723e */ /* 0x000fe400000000ff */
[----:B------:R-:W-:Y:S02]  /*80e0*/  F2FP.F16.F32.PACK_AB R71, R82, R80 ;  /* 0x000000505247723e */ /* 0x000fe400000000ff */
[----:B------:R-:W-:Y:S01]  /*80f0*/  LEA.HI.X.SX32 R8, R8, UR9, 0x1, P1 ;  /* 0x0000000908087c11 */ /* 0x000fe200088f0eff */
[----:B---3--:R-:W-:Y:S01]  /*8100*/  IMAD R11, R0, R9, RZ ;  /* 0x00000009000b7224 */ /* 0x008fe200078e02ff */
[----:B------:R-:W-:Y:S02]  /*8110*/  F2FP.F16.F32.PACK_AB R19, R35, R33 ;  /* 0x000000212313723e */ /* 0x000fe400000000ff */
[----:B------:R-:W-:Y:S01]  /*8120*/  F2FP.F16.F32.PACK_AB R35, R83, R81 ;  /* 0x000000515323723e */ /* 0x000fe200000000ff */
[----:B------:R-:W-:Y:S01]  /*8130*/  IMAD R13, R9, 0x2, R11 ;  /* 0x00000002090d7824 */ /* 0x000fe200078e020b */
[----:B------:R-:W-:-:S02]  /*8140*/  LEA R80, P1, R11, R2, 0x1 ;  /* 0x000000020b507211 */ /* 0x000fc400078208ff */
[----:B------:R-:W-:Y:S02]  /*8150*/  F2FP.F16.F32.PACK_AB R132, R22, R20 ;  /* 0x000000141684723e */ /* 0x000fe400000000ff */
[----:B------:R-:W-:Y:S01]  /*8160*/  LEA.HI.X.SX32 R81, R11, R8, 0x1, P1 ;  /* 0x000000080b517211 */ /* 0x000fe200008f0eff */
[----:B------:R-:W-:Y:S01]  /*8170*/  IMAD R11, R9, 0x2, R13 ;  /* 0x00000002090b7824 */ /* 0x000fe200078e020d */
[----:B------:R-:W-:Y:S02]  /*8180*/  LEA R82, P1, R13, R2, 0x1 ;  /* 0x000000020d527211 */ /* 0x000fe400078208ff */
[----:B------:R-:W-:Y:S02]  /*8190*/  F2FP.F16.F32.PACK_AB R20, R39, R37 ;  /* 0x000000252714723e */ /* 0x000fe400000000ff */
[----:B------:R-:W-:Y:S01]  /*81a0*/  F2FP.F16.F32.PACK_AB R37, R42, R40 ;  /* 0x000000282a25723e */ /* 0x000fe200000000ff */
[----:B------:R-:W3:Y:S01]  /*81b0*/  LDS.128 R76, [R10+UR13] ;  /* 0x0000000d0a4c7984 */ /* 0x000ee20008000c00 */
[----:B------:R-:W-:-:S02]  /*81c0*/  F2FP.F16.F32.PACK_AB R40, R87, R85 ;  /* 0x000000555728723e */ /* 0x000fc400000000ff */
[----:B------:R-:W-:Y:S01]  /*81d0*/  F2FP.F16.F32.PACK_AB R85, R90, R88 ;  /* 0x000000585a55723e */ /* 0x000fe200000000ff */
[----:B------:R-:W-:Y:S01]  /*81e0*/  LDS.128 R4, [R10+UR13+0x800] ;  /* 0x0008000d0a047984 */ /* 0x000fe20008000c00 */
[----:B------:R-:W-:Y:S01]  /*81f0*/  LEA.HI.X.SX32 R83, R13, R8, 0x1, P1 ;  /* 0x000000080d537211 */ /* 0x000fe200008f0eff */
[----:B------:R-:W-:Y:S01]  /*8200*/  IMAD R13, R9, 0x2, R11 ;  /* 0x00000002090d7824 */ /* 0x000fe200078e020b */
[----:B------:R-:W-:Y:S02]  /*8210*/  LEA R88, P1, R11, R2, 0x1 ;  /* 0x000000020b587211 */ /* 0x000fe400078208ff */
[----:B------:R-:W-:Y:S02]  /*8220*/  F2FP.F16.F32.PACK_AB R16, R23, R21 ;  /* 0x000000151710723e */ /* 0x000fe400000000ff */
[----:B------:R-:W-:Y:S02]  /*8230*/  F2FP.F16.F32.PACK_AB R21, R43, R41 ;  /* 0x000000292b15723e */ /* 0x000fe400000000ff */
[----:B------:R-:W-:-:S02]  /*8240*/  F2FP.F16.F32.PACK_AB R41, R91, R89 ;  /* 0x000000595b29723e */ /* 0x000fc400000000ff */
[----:B------:R-:W-:Y:S01]  /*8250*/  LEA.HI.X.SX32 R89, R11, R8, 0x1, P1 ;  /* 0x000000080b597211 */ /* 0x000fe200008f0eff */
[----:B------:R-:W-:Y:S01]  /*8260*/  IMAD R11, R9, 0x2, R13 ;  /* 0x00000002090b7824 */ /* 0x000fe200078e020d */
[C---:B------:R-:W-:Y:S02]  /*8270*/  LEA R90, P1, R13.reuse, R2, 0x1 ;  /* 0x000000020d5a7211 */ /* 0x040fe400078208ff */
[----:B------:R-:W-:Y:S02]  /*8280*/  F2FP.F16.F32.PACK_AB R84, R86, R84 ;  /* 0x000000545654723e */ /* 0x000fe400000000ff */
[----:B------:R-:W-:Y:S02]  /*8290*/  F2FP.F16.F32.PACK_AB R86, R94, R92 ;  /* 0x0000005c5e56723e */ /* 0x000fe400000000ff */
[----:B------:R-:W-:Y:S01]  /*82a0*/  LEA.HI.X.SX32 R91, R13, R8, 0x1, P1 ;  /* 0x000000080d5b7211 */ /* 0x000fe200008f0eff */
[----:B------:R-:W-:Y:S01]  /*82b0*/  IMAD R13, R9, 0x2, R11 ;  /* 0x00000002090d7824 */ /* 0x000fe200078e020b */
[----:B------:R-:W-:-:S02]  /*82c0*/  F2FP.F16.F32.PACK_AB R133, R26, R24 ;  /* 0x000000181a85723e */ /* 0x000fc400000000ff */
[----:B------:R-:W-:Y:S02]  /*82d0*/  F2FP.F16.F32.PACK_AB R17, R27, R25 ;  /* 0x000000191b11723e */ /* 0x000fe400000000ff */
[----:B------:R-:W-:Y:S01]  /*82e0*/  F2FP.F16.F32.PACK_AB R134, R30, R28 ;  /* 0x0000001c1e86723e */ /* 0x000fe200000000ff */
[----:B------:R-:W-:Y:S01]  /*82f0*/  BAR.SYNC.DEFER_BLOCKING 0x0 ;  /* 0x0000000000007b1d */ /* 0x000fe20000010000 */
[----:B------:R-:W-:Y:S02]  /*8300*/  F2FP.F16.F32.PACK_AB R18, R31, R29 ;  /* 0x0000001d1f12723e */ /* 0x000fe400000000ff */
[----:B------:R-:W-:Y:S02]  /*8310*/  LEA R92, P1, R11, R2, 0x1 ;  /* 0x000000020b5c7211 */ /* 0x000fe400078208ff */
[----:B------:R-:W-:Y:S02]  /*8320*/  F2FP.F16.F32.PACK_AB R42, R95, R93 ;  /* 0x0000005d5f2a723e */ /* 0x000fe400000000ff */
[----:B------:R-:W-:Y:S01]  /*8330*/  LEA.HI.X.SX32 R93, R11, R8, 0x1, P1 ;  /* 0x000000080b5d7211 */ /* 0x000fe200008f0eff */
[----:B------:R-:W-:Y:S01]  /*8340*/  IMAD R11, R9, 0x2, R13 ;  /* 0x00000002090b7824 */ /* 0x000fe200078e020d */
[----:B------:R-:W-:-:S02]  /*8350*/  LEA R94, P1, R13, R2, 0x1 ;  /* 0x000000020d5e7211 */ /* 0x000fc400078208ff */
[----:B------:R-:W-:Y:S02]  /*8360*/  F2FP.F16.F32.PACK_AB R87, R98, R96 ;  /* 0x000000606257723e */ /* 0x000fe400000000ff */
[----:B------:R-:W-:Y:S01]  /*8370*/  LEA.HI.X.SX32 R95, R13, R8, 0x1, P1 ;  /* 0x000000080d5f7211 */ /* 0x000fe200008f0eff */
[----:B------:R-:W-:Y:S01]  /*8380*/  IMAD R13, R9, 0x2, R11 ;  /* 0x00000002090d7824 */ /* 0x000fe200078e020b */
[----:B------:R-:W-:Y:S02]  /*8390*/  LEA R96, P1, R11, R2, 0x1 ;  /* 0x000000020b607211 */ /* 0x000fe400078208ff */
[----:B------:R-:W-:Y:S02]  /*83a0*/  F2FP.F16.F32.PACK_AB R43, R99, R97 ;  /* 0x00000061632b723e */ /* 0x000fe400000000ff */
[----:B------:R-:W-:Y:S01]  /*83b0*/  LEA.HI.X.SX32 R97, R11, R8, 0x1, P1 ;  /* 0x000000080b617211 */ /* 0x000fe200008f0eff */
[----:B------:R-:W-:Y:S01]  /*83c0*/  IMAD R11, R9, 0x2, R13 ;  /* 0x00000002090b7824 */ /* 0x000fe200078e020d */
[----:B------:R-:W-:-:S02]  /*83d0*/  LEA R98, P1, R13, R2, 0x1 ;  /* 0x000000020d627211 */ /* 0x000fc400078208ff */
[----:B------:R-:W-:Y:S01]  /*83e0*/  F2FP.F16.F32.PACK_AB R39, R50, R48 ;  /* 0x000000303227723e */ /* 0x000fe200000000ff */
[----:B------:R-:W-:Y:S01]  /*83f0*/  STS.128 [R3], R132 ;  /* 0x0000008403007388 */ /* 0x000fe20000000c00 */
[----:B------:R-:W-:Y:S02]  /*8400*/  F2FP.F16.F32.PACK_AB R48, R103, R101 ;  /* 0x000000656730723e */ /* 0x000fe400000000ff */
[----:B------:R-:W-:Y:S01]  /*8410*/  F2FP.F16.F32.PACK_AB R101, R106, R104 ;  /* 0x000000686a65723e */ /* 0x000fe200000000ff */
[----:B------:R-:W-:Y:S01]  /*8420*/  STS.128 [R3+0x400], R16 ;  /* 0x0004001003007388 */ /* 0x000fe20000000c00 */
[----:B------:R-:W-:Y:S01]  /*8430*/  LEA.HI.X.SX32 R99, R13, R8, 0x1, P1 ;  /* 0x000000080d637211 */ /* 0x000fe200008f0eff */
[----:B------:R-:W-:Y:S01]  /*8440*/  IMAD R13, R9, 0x2, R11 ;  /* 0x00000002090d7824 */ /* 0x000fe200078e020b */
[----:B------:R-:W-:Y:S01]  /*8450*/  LEA R104, P1, R11, R2, 0x1 ;  /* 0x000000020b687211 */ /* 0x000fe200078208ff */
[----:B------:R-:W-:Y:S01]  /*8460*/  BAR.SYNC.DEFER_BLOCKING 0x0 ;  /* 0x0000000000007b1d */ /* 0x000fe20000010000 */
[----:B------:R-:W-:-:S02]  /*8470*/  F2FP.F16.F32.PACK_AB R23, R51, R49 ;  /* 0x000000313317723e */ /* 0x000fc400000000ff */
[----:B------:R-:W-:Y:S02]  /*8480*/  F2FP.F16.F32.PACK_AB R49, R107, R105 ;  /* 0x000000696b31723e */ /* 0x000fe400000000ff */
[----:B------:R-:W-:Y:S01]  /*8490*/  LEA.HI.X.SX32 R105, R11, R8, 0x1, P1 ;  /* 0x000000080b697211 */ /* 0x000fe200008f0eff */
[----:B------:R-:W-:Y:S01]  /*84a0*/  IMAD R11, R9, 0x2, R13 ;  /* 0x00000002090b7824 */ /* 0x000fe200078e020d */
[----:B------:R-:W-:Y:S02]  /*84b0*/  LEA R106, P1, R13, R2, 0x1 ;  /* 0x000000020d6a7211 */ /* 0x000fe400078208ff */
[----:B------:R-:W-:Y:S01]  /*84c0*/  F2FP.F16.F32.PACK_AB R69, R74, R72 ;  /* 0x000000484a45723e */ /* 0x000fe200000000ff */
[----:B------:R-:W-:Y:S01]  /*84d0*/  IMAD R29, R9, 0x2, R11 ;  /* 0x00000002091d7824 */ /* 0x000fe200078e020b */
[----:B------:R-:W-:Y:S02]  /*84e0*/  F2FP.F16.F32.PACK_AB R33, R75, R73 ;  /* 0x000000494b21723e */ /* 0x000fe400000000ff */
[----:B------:R-:W-:-:S02]  /*84f0*/  LEA.HI.X.SX32 R107, R13, R8, 0x1, P1 ;  /* 0x000000080d6b7211 */ /* 0x000fc400008f0eff */
[----:B------:R-:W-:Y:S02]  /*8500*/  F2FP.F16.F32.PACK_AB R36, R38, R36 ;  /* 0x000000242624723e */ /* 0x000fe400000000ff */
[----:B------:R-:W-:Y:S02]  /*8510*/  F2FP.F16.F32.PACK_AB R38, R46, R44 ;  /* 0x0000002c2e26723e */ /* 0x000fe400000000ff */
[----:B------:R-:W-:Y:S02]  /*8520*/  F2FP.F16.F32.PACK_AB R22, R47, R45 ;  /* 0x0000002d2f16723e */ /* 0x000fe400000000ff */
[----:B------:R-:W-:Y:S02]  /*8530*/  F2FP.F16.F32.PACK_AB R24, R55, R53 ;  /* 0x000000353718723e */ /* 0x000fe400000000ff */
[----:B------:R-:W-:Y:S01]  /*8540*/  F2FP.F16.F32.PACK_AB R55, R66, R64 ;  /* 0x000000404237723e */ /* 0x000fe200000000ff */
[----:B------:R-:W4:Y:S01]  /*8550*/  LDS.128 R72, [R10+UR13] ;  /* 0x0000000d0a487984 */ /* 0x000f220008000c00 */
[----:B------:R-:W-:-:S02]  /*8560*/  F2FP.F16.F32.PACK_AB R27, R67, R65 ;  /* 0x00000041431b723e */ /* 0x000fc400000000ff */
[----:B------:R-:W-:Y:S01]  /*8570*/  F2FP.F16.F32.PACK_AB R52, R54, R52 ;  /* 0x000000343634723e */ /* 0x000fe200000000ff */
[----:B------:R-:W-:Y:S01]  /*8580*/  LDS.128 R12, [R10+UR13+0x800] ;  /* 0x0008000d0a0c7984 */ /* 0x000fe20008000c00 */
[----:B------:R-:W-:Y:S02]  /*8590*/  F2FP.F16.F32.PACK_AB R53, R58, R56 ;  /* 0x000000383a35723e */ /* 0x000fe400000000ff */
[----:B------:R-:W-:Y:S01]  /*85a0*/  F2FP.F16.F32.PACK_AB R25, R59, R57 ;  /* 0x000000393b19723e */ /* 0x000fe200000000ff */
[----:B------:R-:W-:Y:S01]  /*85b0*/  BAR.SYNC.DEFER_BLOCKING 0x0 ;  /* 0x0000000000007b1d */ /* 0x000fe20000010000 */
[----:B------:R-:W-:Y:S02]  /*85c0*/  F2FP.F16.F32.PACK_AB R54, R62, R60 ;  /* 0x0000003c3e36723e */ /* 0x000fe400000000ff */
[----:B------:R-:W-:Y:S02]  /*85d0*/  F2FP.F16.F32.PACK_AB R26, R63, R61 ;  /* 0x0000003d3f1a723e */ /* 0x000fe400000000ff */
[----:B------:R-:W-:-:S02]  /*85e0*/  F2FP.F16.F32.PACK_AB R100, R102, R100 ;  /* 0x000000646664723e */ /* 0x000fc400000000ff */
[----:B------:R-:W-:Y:S02]  /*85f0*/  F2FP.F16.F32.PACK_AB R102, R110, R108 ;  /* 0x0000006c6e66723e */ /* 0x000fe400000000ff */
[----:B------:R-:W-:Y:S02]  /*8600*/  LEA R108, P1, R11, R2, 0x1 ;  /* 0x000000020b6c7211 */ /* 0x000fe400078208ff */
[----:B------:R-:W-:Y:S02]  /*8610*/  F2FP.F16.F32.PACK_AB R50, R111, R109 ;  /* 0x0000006d6f32723e */ /* 0x000fe400000000ff */
[----:B------:R-:W-:Y:S01]  /*8620*/  LEA.HI.X.SX32 R109, R11, R8, 0x1, P1 ;  /* 0x000000080b6d7211 */ /* 0x000fe200008f0eff */
[----:B------:R-:W-:Y:S01]  /*8630*/  IMAD R11, R9, 0x2, R29 ;  /* 0x00000002090b7824 */ /* 0x000fe200078e021d */
[----:B------:R-:W-:Y:S02]  /*8640*/  LEA R110, P1, R29, R2, 0x1 ;  /* 0x000000021d6e7211 */ /* 0x000fe400078208ff */
[----:B------:R-:W-:-:S02]  /*8650*/  F2FP.F16.F32.PACK_AB R103, R114, R112 ;  /* 0x000000707267723e */ /* 0x000fc400000000ff */
[----:B------:R-:W-:Y:S01]  /*8660*/  LEA.HI.X.SX32 R111, R29, R8, 0x1, P1 ;  /* 0x000000081d6f7211 */ /* 0x000fe200008f0eff */
[----:B------:R-:W-:Y:S01]  /*8670*/  IMAD R29, R9, 0x2, R11 ;  /* 0x00000002091d7824 */ /* 0x000fe200078e020b */
[----:B------:R-:W-:Y:S02]  /*8680*/  LEA R112, P1, R11, R2, 0x1 ;  /* 0x000000020b707211 */ /* 0x000fe400078208ff */
[----:B------:R-:W-:Y:S01]  /*8690*/  F2FP.F16.F32.PACK_AB R51, R115, R113 ;  /* 0x000000717333723e */ /* 0x000fe200000000ff */
[----:B------:R-:W-:Y:S01]  /*86a0*/  STS.128 [R3], R36 ;  /* 0x0000002403007388 */ /* 0x000fe20000000c00 */
[----:B------:R-:W-:Y:S01]  /*86b0*/  LEA.HI.X.SX32 R113, R11, R8, 0x1, P1 ;  /* 0x000000080b717211 */ /* 0x000fe200008f0eff */
[----:B------:R-:W-:Y:S01]  /*86c0*/  IMAD R11, R9, 0x2, R29 ;  /* 0x00000002090b7824 */ /* 0x000fe200078e021d */
[----:B------:R-:W-:Y:S01]  /*86d0*/  LEA R114, P1, R29, R2, 0x1 ;  /* 0x000000021d727211 */ /* 0x000fe200078208ff */
[----:B------:R-:W-:Y:S01]  /*86e0*/  STS.128 [R3+0x400], R20 ;  /* 0x0004001403007388 */ /* 0x000fe20000000c00 */
[----:B------:R-:W-:-:S02]  /*86f0*/  F2FP.F16.F32.PACK_AB R116, R118, R116 ;  /* 0x000000747674723e */ /* 0x000fc400000000ff */
[----:B------:R-:W-:Y:S01]  /*8700*/  LEA.HI.X.SX32 R115, R29, R8, 0x1, P1 ;  /* 0x000000081d737211 */ /* 0x000fe200008f0eff */
[----:B------:R-:W-:Y:S01]  /*8710*/  BAR.SYNC.DEFER_BLOCKING 0x0 ;  /* 0x0000000000007b1d */ /* 0x000fe20000010000 */
[----:B------:R-:W-:Y:S02]  /*8720*/  F2FP.F16.F32.PACK_AB R56, R119, R117 ;  /* 0x000000757738723e */ /* 0x000fe400000000ff */
[----:B------:R-:W-:Y:S02]  /*8730*/  F2FP.F16.F32.PACK_AB R117, R122, R120 ;  /* 0x000000787a75723e */ /* 0x000fe400000000ff */
[----:B------:R-:W-:Y:S02]  /*8740*/  F2FP.F16.F32.PACK_AB R57, R123, R121 ;  /* 0x000000797b39723e */ /* 0x000fe400000000ff */
[----:B------:R-:W-:Y:S02]  /*8750*/  F2FP.F16.F32.PACK_AB R118, R126, R124 ;  /* 0x0000007c7e76723e */ /* 0x000fe400000000ff */
[----:B------:R-:W-:-:S02]  /*8760*/  F2FP.F16.F32.PACK_AB R58, R127, R125 ;  /* 0x0000007d7f3a723e */ /* 0x000fc400000000ff */
[----:B------:R-:W-:Y:S02]  /*8770*/  F2FP.F16.F32.PACK_AB R119, R130, R128 ;  /* 0x000000808277723e */ /* 0x000fe400000000ff */
[----:B------:R-:W-:Y:S01]  /*8780*/  F2FP.F16.F32.PACK_AB R59, R131, R129 ;  /* 0x00000081833b723e */ /* 0x000fe200000000ff */
[----:B------:R-:W5:Y:S04]  /*8790*/  LDS.128 R64, [R10+UR13] ;  /* 0x0000000d0a407984 */ /* 0x000f680008000c00 */
[----:B------:R-:W-:Y:S01]  /*87a0*/  LDS.128 R16, [R10+UR13+0x800] ;  /* 0x0008000d0a107984 */ /* 0x000fe20008000c00 */
[----:B------:R-:W-:Y:S06]  /*87b0*/  BAR.SYNC.DEFER_BLOCKING 0x0 ;  /* 0x0000000000007b1d */ /* 0x000fec0000010000 */
[----:B------:R0:W-:Y:S04]  /*87c0*/  STS.128 [R3], R52 ;  /* 0x0000003403007388 */ /* 0x0001e80000000c00 */
[----:B------:R-:W-:Y:S01]  /*87d0*/  STS.128 [R3+0x400], R24 ;  /* 0x0004001803007388 */ /* 0x000fe20000000c00 */
[----:B------:R-:W-:Y:S01]  /*87e0*/  BAR.SYNC.DEFER_BLOCKING 0x0 ;  /* 0x0000000000007b1d */ /* 0x000fe20000010000 */
[----:B0-----:R-:W-:-:S02]  /*87f0*/  LEA R52, P1, R11, R2, 0x1 ;  /* 0x000000020b347211 */ /* 0x001fc400078208ff */
[----:B---3--:R-:W-:Y:S02]  /*8800*/  PRMT R55, R76, 0x7632, R55 ;  /* 0x000076324c377816 */ /* 0x008fe40000000037 */
[----:B------:R-:W-:Y:S01]  /*8810*/  LEA.HI.X.SX32 R53, R11, R8, 0x1, P1 ;  /* 0x000000080b357211 */ /* 0x000fe200008f0eff */
[----:B------:R-:W-:Y:S01]  /*8820*/  IMAD R11, R9, 0x2, R11 ;  /* 0x00000002090b7824 */ /* 0x000fe200078e020b */
[C---:B------:R-:W-:Y:S02]  /*8830*/  ISETP.LT.AND P1, PT, R0.reuse, UR11, !P0 ;  /* 0x0000000b00007c0c */ /* 0x040fe4000c721270 */
[C---:B------:R-:W-:Y:S01]  /*8840*/  LOP3.LUT R54, R0.reuse, 0xc, RZ, 0xfc, !PT ;  /* 0x0000000c00367812 */ /* 0x040fe200078efcff */
[----:B------:R-:W0:Y:S04]  /*8850*/  LDS.128 R60, [R10+UR13] ;  /* 0x0000000d0a3c7984 */ /* 0x000e280008000c00 */
[----:B------:R-:W-:Y:S01]  /*8860*/  LDS.128 R20, [R10+UR13+0x800] ;  /* 0x0008000d0a147984 */ /* 0x000fe20008000c00 */
[----:B------:R-:W-:Y:S06]  /*8870*/  BAR.SYNC.DEFER_BLOCKING 0x0 ;  /* 0x0000000000007b1d */ /* 0x000fec0000010000 */
[----:B------:R-:W-:Y:S04]  /*8880*/  STS.128 [R3], R68 ;  /* 0x0000004403007388 */ /* 0x000fe80000000c00 */
[----:B------:R-:W-:Y:S01]  /*8890*/  STS.128 [R3+0x400], R32 ;  /* 0x0004002003007388 */ /* 0x000fe20000000c00 */
[----:B------:R-:W-:Y:S06]  /*88a0*/  BAR.SYNC.DEFER_BLOCKING 0x0 ;  /* 0x0000000000007b1d */ /* 0x000fec0000010000 */
[----:B------:R-:W3:Y:S04]  /*88b0*/  LDS.128 R28, [R10+UR13] ;  /* 0x0000000d0a1c7984 */ /* 0x000ee80008000c00 */
[----:B------:R-:W-:Y:S01]  /*88c0*/  LDS.128 R24, [R10+UR13+0x800] ;  /* 0x0008000d0a187984 */ /* 0x000fe20008000c00 */
[----:B------:R-:W-:Y:S06]  /*88d0*/  BAR.SYNC.DEFER_BLOCKING 0x0 ;  /* 0x0000000000007b1d */ /* 0x000fec0000010000 */
[----:B------:R-:W-:Y:S04]  /*88e0*/  STS.128 [R3], R84 ;  /* 0x0000005403007388 */ /* 0x000fe80000000c00 */
[----:B------:R-:W-:Y:S01]  /*88f0*/  STS.128 [R3+0x400], R40 ;  /* 0x0004002803007388 */ /* 0x000fe20000000c00 */
[----:B------:R-:W-:Y:S06]  /*8900*/  BAR.SYNC.DEFER_BLOCKING 0x0 ;  /* 0x0000000000007b1d */ /* 0x000fec0000010000 */
[----:B------:R-:W0:Y:S04]  /*8910*/  LDS.128 R36, [R10+UR13] ;  /* 0x0000000d0a247984 */ /* 0x000e280008000c00 */
[----:B------:R-:W-:Y:S01]  /*8920*/  LDS.128 R32, [R10+UR13+0x800] ;  /* 0x0008000d0a207984 */ /* 0x000fe20008000c00 */
[----:B------:R-:W-:Y:S06]  /*8930*/  BAR.SYNC.DEFER_BLOCKING 0x0 ;  /* 0x0000000000007b1d */ /* 0x000fec0000010000 */
[----:B------:R-:W-:Y:S04]  /*8940*/  STS.128 [R3], R100 ;  /* 0x0000006403007388 */ /* 0x000fe80000000c00 */
[----:B------:R1:W-:Y:S01]  /*8950*/  STS.128 [R3+0x400], R48 ;  /* 0x0004003003007388 */ /* 0x0003e20000000c00 */
[----:B------:R-:W-:Y:S01]  /*8960*/  BAR.SYNC.DEFER_BLOCKING 0x0 ;  /* 0x0000000000007b1d */ /* 0x000fe20000010000 */
[----:B-1----:R-:W-:-:S02]  /*8970*/  LOP3.LUT R48, R0, 0xe, RZ, 0xfc, !PT ;  /* 0x0000000e00307812 */ /* 0x002fc400078efcff */
[----:B------:R-:W-:Y:S02]  /*8980*/  PRMT R49, R77, 0x7632, R49 ;  /* 0x000076324d317816 */ /* 0x000fe40000000031 */
[----:B------:R-:W-:Y:S02]  /*8990*/  PRMT R50, R78, 0x7632, R50 ;  /* 0x000076324e327816 */ /* 0x000fe40000000032 */
[----:B------:R-:W-:Y:S01]  /*89a0*/  PRMT R51, R79, 0x7632, R51 ;  /* 0x000076324f337816 */ /* 0x000fe20000000033 */
[----:B------:R-:W1:Y:S04]  /*89b0*/  LDS.128 R44, [R10+UR13] ;  /* 0x0000000d0a2c7984 */ /* 0x000e680008000c00 */
[----:B------:R-:W-:Y:S01]  /*89c0*/  LDS.128 R40, [R10+UR13+0x800] ;  /* 0x0008000d0a287984 */ /* 0x000fe20008000c00 */
[----:B------:R-:W-:Y:S06]  /*89d0*/  BAR.SYNC.DEFER_BLOCKING 0x0 ;  /* 0x0000000000007b1d */ /* 0x000fec0000010000 */
[----:B------:R-:W-:Y:S04]  /*89e0*/  STS.128 [R3], R116 ;  /* 0x0000007403007388 */ /* 0x000fe80000000c00 */
[----:B------:R0:W-:Y:S01]  /*89f0*/  STS.128 [R3+0x400], R56 ;  /* 0x0004003803007388 */ /* 0x0001e20000000c00 */
[----:B------:R-:W-:Y:S01]  /*8a00*/  BAR.SYNC.DEFER_BLOCKING 0x0 ;  /* 0x0000000000007b1d */ /* 0x000fe20000010000 */
[----:B0-----:R-:W-:-:S02]  /*8a10*/  LOP3.LUT R3, R0, 0x12, RZ, 0xfc, !PT ;  /* 0x0000001200037812 */ /* 0x001fc400078efcff */
[----:B----4-:R-:W-:-:S03]  /*8a20*/  PRMT R57, R74, 0x7632, R57 ;  /* 0x000076324a397816 */ /* 0x010fc60000000039 */
[----:B------:R-:W-:Y:S01]  /*8a30*/  @P1 STG.E.U16 desc[UR26][R80.64], R76 ;  /* 0x0000004c50001986 */ /* 0x000fe2000c10151a */
[----:B------:R-:W-:Y:S02]  /*8a40*/  ISETP.LT.AND P1, PT, R54, UR11, !P0 ;  /* 0x0000000b36007c0c */ /* 0x000fe4000c721270 */
[----:B------:R-:W-:Y:S01]  /*8a50*/  LOP3.LUT R54, R0, 0x2a, RZ, 0xfc, !PT ;  /* 0x0000002a00367812 */ /* 0x000fe200078efcff */
[----:B------:R0:W-:Y:S01]  /*8a60*/  @P6 STG.E.U16 desc[UR26][R82.64], R55 ;  /* 0x0000003752006986 */ /* 0x0001e2000c10151a */
[----:B------:R-:W-:Y:S02]  /*8a70*/  ISETP.LT.AND P6, PT, R48, UR11, !P0 ;  /* 0x0000000b30007c0c */ /* 0x000fe4000c7c1270 */
[----:B------:R-:W-:Y:S01]  /*8a80*/  LOP3.LUT R48, R0, 0x10, RZ, 0xfc, !PT ;  /* 0x0000001000307812 */ /* 0x000fe200078efcff */
[----:B------:R-:W-:Y:S03]  /*8a90*/  @P3 STG.E.U16 desc[UR26][R88.64], R77 ;  /* 0x0000004d58003986 */ /* 0x000fe6000c10151a */
[----:B------:R-:W-:Y:S01]  /*8aa0*/  ISETP.LT.AND P3, PT, R48, UR11, !P0 ;  /* 0x0000000b30007c0c */ /* 0x000fe2000c761270 */
[----:B------:R-:W-:Y:S01]  /*8ab0*/  @P2 STG.E.U16 desc[UR26][R90.64], R49 ;  /* 0x000000315a002986 */ /* 0x000fe2000c10151a */
[----:B------:R-:W-:-:S02]  /*8ac0*/  ISETP.LT.AND P2, PT, R3, UR11, !P0 ;  /* 0x0000000b03007c0c */ /* 0x000fc4000c741270 */
[C---:B------:R-:W-:Y:S01]  /*8ad0*/  LOP3.LUT R3, R0.reuse, 0x16, RZ, 0xfc, !PT ;  /* 0x0000001600037812 */ /* 0x040fe200078efcff */
[----:B------:R-:W-:Y:S01]  /*8ae0*/  @P5 STG.E.U16 desc[UR26][R92.64], R78 ;  /* 0x0000004e5c005986 */ /* 0x000fe2000c10151a */
[C---:B------:R-:W-:Y:S02]  /*8af0*/  LOP3.LUT R48, R0.reuse, 0x14, RZ, 0xfc, !PT ;  /* 0x0000001400307812 */ /* 0x040fe400078efcff */
[----:B0-----:R-:W-:Y:S01]  /*8b00*/  PRMT R55, R73, 0x7632, R55 ;  /* 0x0000763249377816 */ /* 0x001fe20000000037 */
[----:B------:R-:W-:Y:S01]  /*8b10*/  @P4 STG.E.U16 desc[UR26][R94.64], R50 ;  /* 0x000000325e004986 */ /* 0x000fe2000c10151a */
[----:B------:R-:W-:Y:S02]  /*8b20*/  ISETP.LT.AND P4, PT, R3, UR11, !P0 ;  /* 0x0000000b03007c0c */ /* 0x000fe4000c781270 */
[----:B------:R-:W-:Y:S01]  /*8b30*/  LOP3.LUT R3, R0, 0x1a, RZ, 0xfc, !PT ;  /* 0x0000001a00037812 */ /* 0x000fe200078efcff */
[----:B------:R-:W-:Y:S01]  /*8b40*/  @P1 STG.E.U16 desc[UR26][R96.64], R79 ;  /* 0x0000004f60001986 */ /* 0x000fe2000c10151a */
[----:B------:R-:W-:-:S02]  /*8b50*/  ISETP.LT.AND P5, PT, R48, UR11, !P0 ;  /* 0x0000000b30007c0c */ /* 0x000fc4000c7a1270 */
[C---:B------:R-:W-:Y:S01]  /*8b60*/  LOP3.LUT R48, R0.reuse, 0x18, RZ, 0xfc, !PT ;  /* 0x0000001800307812 */ /* 0x040fe200078efcff */
[----:B------:R0:W-:Y:S01]  /*8b70*/  @P6 STG.E.U16 desc[UR26][R98.64], R51 ;  /* 0x0000003362006986 */ /* 0x0001e2000c10151a */
[----:B------:R-:W-:Y:S02]  /*8b80*/  ISETP.LT.AND P6, PT, R3, UR11, !P0 ;  /* 0x0000000b03007c0c */ /* 0x000fe4000c7c1270 */
[----:B------:R-:W-:Y:S01]  /*8b90*/  LOP3.LUT R3, R0, 0x1c, RZ, 0xfc, !PT ;  /* 0x0000001c00037812 */ /* 0x000fe200078efcff */
[----:B------:R-:W-:Y:S01]  /*8ba0*/  @P3 STG.E.U16 desc[UR26][R104.64], R72 ;  /* 0x0000004868003986 */ /* 0x000fe2000c10151a */
[----:B------:R-:W-:Y:S02]  /*8bb0*/  ISETP.LT.AND P1, PT, R48, UR11, !P0 ;  /* 0x0000000b30007c0c */ /* 0x000fe4000c721270 */
[----:B------:R-:W-:Y:S02]  /*8bc0*/  PRMT R48, R72, 0x7632, R48 ;  /* 0x0000763248307816 */ /* 0x000fe40000000030 */
[----:B------:R-:W-:-:S02]  /*8bd0*/  ISETP.LT.AND P3, PT, R3, UR11, !P0 ;  /* 0x0000000b03007c0c */ /* 0x000fc4000c761270 */
[C---:B------:R-:W-:Y:S01]  /*8be0*/  LOP3.LUT R3, R0.reuse, 0x1e, RZ, 0xfc, !PT ;  /* 0x0000001e00037812 */ /* 0x040fe200078efcff */
[----:B------:R4:W-:Y:S01]  /*8bf0*/  @P2 STG.E.U16 desc[UR26][R106.64], R48 ;  /* 0x000000306a002986 */ /* 0x0009e2000c10151a */
[C---:B0-----:R-:W-:Y:S02]  /*8c00*/  LOP3.LUT R51, R0.reuse, 0x28, RZ, 0xfc, !PT ;  /* 0x0000002800337812 */ /* 0x041fe400078efcff */
[----:B------:R-:W-:Y:S01]  /*8c10*/  ISETP.LT.AND P2, PT, R3, UR11, !P0 ;  /* 0x0000000b03007c0c */ /* 0x000fe2000c741270 */
[----:B------:R-:W-:Y:S01]  /*8c20*/  @P5 STG.E.U16 desc[UR26][R108.64], R73 ;  /* 0x000000496c005986 */ /* 0x000fe2000c10151a */
[----:B------:R-:W-:-:S03]  /*8c30*/  LOP3.LUT R3, R0, 0x20, RZ, 0xfc, !PT ;  /* 0x0000002000037812 */ /* 0x000fc600078efcff */
[----:B------:R0:W-:Y:S01]  /*8c40*/  @P4 STG.E.U16 desc[UR26][R110.64], R55 ;  /* 0x000000376e004986 */ /* 0x0001e2000c10151a */
[----:B------:R-:W-:Y:S02]  /*8c50*/  ISETP.LT.AND P5, PT, R3, UR11, !P0 ;  /* 0x0000000b03007c0c */ /* 0x000fe4000c7a1270 */
[C---:B------:R-:W-:Y:S01]  /*8c60*/  LOP3.LUT R3, R0.reuse, 0x22, RZ, 0xfc, !PT ;  /* 0x0000002200037812 */ /* 0x040fe200078efcff */
[----:B------:R-:W-:Y:S03]  /*8c70*/  @P1 STG.E.U16 desc[UR26][R112.64], R74 ;  /* 0x0000004a70001986 */ /* 0x000fe6000c10151a */
[----:B------:R-:W-:Y:S01]  /*8c80*/  ISETP.LT.AND P4, PT, R3, UR11, !P0 ;  /* 0x0000000b03007c0c */ /* 0x000fe2000c781270 */
[----:B------:R-:W-:Y:S01]  /*8c90*/  @P6 STG.E.U16 desc[UR26][R114.64], R57 ;  /* 0x0000003972006986 */ /* 0x000fe2000c10151a */
[C---:B------:R-:W-:Y:S02]  /*8ca0*/  LOP3.LUT R3, R0.reuse, 0x24, RZ, 0xfc, !PT ;  /* 0x0000002400037812 */ /* 0x040fe400078efcff */
[----:B----4-:R-:W-:Y:S01]  /*8cb0*/  LEA R48, P6, R11, R2, 0x1 ;  /* 0x000000020b307211 */ /* 0x010fe200078c08ff */
[----:B------:R4:W-:Y:S01]  /*8cc0*/  @P3 STG.E.U16 desc[UR26][R52.64], R75 ;  /* 0x0000004b34003986 */ /* 0x0009e2000c10151a */
[----:B------:R-:W-:Y:S01]  /*8cd0*/  ISETP.LT.AND P1, PT, R3, UR4, !P0 ;  /* 0x0000000403007c0c */ /* 0x000fe2000c721270 */
[----:B------:R-:W1:Y:S01]  /*8ce0*/  LDCU UR4, c[0x0][0x39c] ;  /* 0x00007380ff0477ac */ /* 0x000e620008000800 */
[----:B------:R-:W-:Y:S01]  /*8cf0*/  LEA.HI.X.SX32 R49, R11, R8, 0x1, P6 ;  /* 0x000000080b317211 */ /* 0x000fe200030f0eff */
[----:B------:R-:W-:Y:S01]  /*8d00*/  IMAD R11, R9, 0x2, R11 ;  /* 0x00000002090b7824 */ /* 0x000fe200078e020b */
[----:B------:R-:W-:-:S02]  /*8d10*/  LOP3.LUT R3, R0, 0x26, RZ, 0xfc, !PT ;  /* 0x0000002600037812 */ /* 0x000fc400078efcff */
[----:B0-----:R-:W-:Y:S02]  /*8d20*/  PRMT R55, R75, 0x7632, R55 ;  /* 0x000076324b377816 */ /* 0x001fe40000000037 */
[----:B------:R-:W-:Y:S01]  /*8d30*/  ISETP.LT.AND P3, PT, R3, UR5, !P0 ;  /* 0x0000000503007c0c */ /* 0x000fe2000c761270 */
[----:B------:R-:W-:Y:S01]  /*8d40*/  IMAD R3, R9, 0x2, R11 ;  /* 0x0000000209037824 */ /* 0x000fe200078e020b */
[----:B------:R-:W-:Y:S01]  /*8d50*/  LEA R50, P6, R11, R2, 0x1 ;  /* 0x000000020b327211 */ /* 0x000fe200078c08ff */
[----:B------:R5:W-:Y:S01]  /*8d60*/  @P2 STG.E.U16 desc[UR26][R48.64], R55 ;  /* 0x0000003730002986 */ /* 0x000be2000c10151a */
[----:B------:R-:W0:Y:S01]  /*8d70*/  LDCU UR5, c[0x0][0x39c] ;  /* 0x00007380ff0577ac */ /* 0x000e220008000800 */
[----:B-1----:R-:W-:Y:S01]  /*8d80*/  ISETP.LT.AND P2, PT, R51, UR4, !P0 ;  /* 0x0000000433007c0c */ /* 0x002fe2000c741270 */
[----:B------:R-:W1:Y:S01]  /*8d90*/  LDCU UR4, c[0x0][0x39c] ;  /* 0x00007380ff0477ac */ /* 0x000e620008000800 */
[----:B------:R-:W-:Y:S01]  /*8da0*/  LEA.HI.X.SX32 R51, R11, R8, 0x1, P6 ;  /* 0x000000080b337211 */ /* 0x000fe200030f0eff */
[----:B------:R-:W-:Y:S01]  /*8db0*/  IMAD R11, R9, 0x2, R3 ;  /* 0x00000002090b7824 */ /* 0x000fe200078e0203 */
[----:B----4-:R-:W-:-:S02]  /*8dc0*/  LEA R52, P6, R3, R2, 0x1 ;  /* 0x0000000203347211 */ /* 0x010fc400078c08ff */
[----:B-----5:R-:W-:Y:S01]  /*8dd0*/  PRMT R49, R64, 0x7632, R49 ;  /* 0x0000763240317816 */ /* 0x020fe20000000031 */
[----:B------:R-:W-:Y:S01]  /*8de0*/  @P5 STG.E.U16 desc[UR26][R50.64], R64 ;  /* 0x0000004032005986 */ /* 0x000fe2000c10151a */
[----:B------:R-:W-:Y:S02]  /*8df0*/  LEA.HI.X.SX32 R53, R3, R8, 0x1, P6 ;  /* 0x0000000803357211 */ /* 0x000fe400030f0eff */
[----:B------:R-:W-:Y:S02]  /*8e00*/  LEA R48, P6, R11, R2, 0x1 ;  /* 0x000000020b307211 */ /* 0x000fe400078c08ff */
[----:B------:R-:W-:Y:S01]  /*8e10*/  LOP3.LUT R3, R0, 0x2e, RZ, 0xfc, !PT ;  /* 0x0000002e00037812 */ /* 0x000fe200078efcff */
[----:B------:R4:W-:Y:S01]  /*8e20*/  @P4 STG.E.U16 desc[UR26][R52.64], R49 ;  /* 0x0000003134004986 */ /* 0x0009e2000c10151a */
[----:B0-----:R-:W-:Y:S01]  /*8e30*/  ISETP.LT.AND P5, PT, R54, UR5, !P0 ;  /* 0x0000000536007c0c */ /* 0x001fe2000c7a1270 */
[----:B------:R-:W0:Y:S01]  /*8e40*/  LDCU UR5, c[0x0][0x39c] ;  /* 0x00007380ff0577ac */ /* 0x000e220008000800 */
[----:B------:R-:W-:-:S02]  /*8e50*/  LOP3.LUT R54, R0, 0x2c, RZ, 0xfc, !PT ;  /* 0x0000002c00367812 */ /* 0x000fc400078efcff */
[----:B-1----:R-:W-:Y:S01]  /*8e60*/  ISETP.LT.AND P4, PT, R3, UR4, !P0 ;  /* 0x0000000403007c0c */ /* 0x002fe2000c781270 */
[----:B------:R-:W1:Y:S01]  /*8e70*/  LDCU UR4, c[0x0][0x39c] ;  /* 0x00007380ff0477ac */ /* 0x000e620008000800 */
[----:B----4-:R-:W-:Y:S01]  /*8e80*/  LEA.HI.X.SX32 R49, R11, R8, 0x1, P6 ;  /* 0x000000080b317211 */ /* 0x010fe200030f0eff */
[----:B------:R-:W-:Y:S01]  /*8e90*/  IMAD R11, R9, 0x2, R11 ;  /* 0x00000002090b7824 */ /* 0x000fe200078e020b */
[----:B--2---:R-:W-:Y:S01]  /*8ea0*/  ISETP.LT.AND P6, PT, R54, UR6, !P0 ;  /* 0x0000000636007c0c */ /* 0x004fe2000c7c1270 */
[----:B------:R-:W2:Y:S01]  /*8eb0*/  LDCU UR6, c[0x0][0x39c] ;  /* 0x00007380ff0677ac */ /* 0x000ea20008000800 */
[----:B------:R-:W-:Y:S01]  /*8ec0*/  LOP3.LUT R54, R0, 0x30, RZ, 0xfc, !PT ;  /* 0x0000003000367812 */ /* 0x000fe200078efcff */
[----:B------:R4:W-:Y:S01]  /*8ed0*/  @P1 STG.E.U16 desc[UR26][R48.64], R65 ;  /* 0x0000004130001986 */ /* 0x0009e2000c10151a */
[----:B------:R-:W-:Y:S01]  /*8ee0*/  LEA R50, P1, R11, R2, 0x1 ;  /* 0x000000020b327211 */ /* 0x000fe200078208ff */
[----:B------:R-:W-:-:S03]  /*8ef0*/  IMAD R3, R9, 0x2, R11 ;  /* 0x0000000209037824 */ /* 0x000fc600078e020b */
[----:B------:R-:W-:Y:S01]  /*8f00*/  LEA.HI.X.SX32 R51, R11, R8, 0x1, P1 ;  /* 0x000000080b337211 */ /* 0x000fe200008f0eff */
[----:B------:R-:W-:Y:S01]  /*8f10*/  IMAD R11, R9, 0x2, R3 ;  /* 0x00000002090b7824 */ /* 0x000fe200078e0203 */
[----:B------:R-:W-:-:S04]  /*8f20*/  LEA R52, P1, R3, R2, 0x1 ;  /* 0x0000000203347211 */ /* 0x000fc800078208ff */
[----:B------:R-:W-:Y:S02]  /*8f30*/  LEA.HI.X.SX32 R53, R3, R8, 0x1, P1 ;  /* 0x0000000803357211 */ /* 0x000fe400008f0eff */
[----:B----4-:R-:W-:Y:S02]  /*8f40*/  PRMT R49, R65, 0x7632, R49 ;  /* 0x0000763241317816 */ /* 0x010fe40000000031 */
[----:B------:R-:W-:Y:S02]  /*8f50*/  LOP3.LUT R3, R0, 0x32, RZ, 0xfc, !PT ;  /* 0x0000003200037812 */ /* 0x000fe400078efcff */
[----:B0-----:R-:W-:Y:S01]  /*8f60*/  ISETP.LT.AND P1, PT, R54, UR5, !P0 ;  /* 0x0000000536007c0c */ /* 0x001fe2000c721270 */
[----:B------:R0:W-:Y:S01]  /*8f70*/  @P3 STG.E.U16 desc[UR26][R50.64], R49 ;  /* 0x0000003132003986 */ /* 0x0001e2000c10151a */
[----:B------:R-:W-:Y:S01]  /*8f80*/  LEA R48, P3, R11, R2, 0x1 ;  /* 0x000000020b307211 */ /* 0x000fe200078608ff */
[----:B------:R-:W4:Y:S01]  /*8f90*/  LDCU UR5, c[0x0][0x39c] ;  /* 0x00007380ff0577ac */ /* 0x000f220008000800 */
[C---:B------:R-:W-:Y:S01]  /*8fa0*/  LOP3.LUT R54, R0.reuse, 0x36, RZ, 0xfc, !PT ;  /* 0x0000003600367812 */ /* 0x040fe200078efcff */
[----:B------:R5:W-:Y:S01]  /*8fb0*/  @P2 STG.E.U16 desc[UR26][R52.64], R66 ;  /* 0x0000004234002986 */ /* 0x000be2000c10151a */
[----:B-1----:R-:W-:Y:S01]  /*8fc0*/  ISETP.LT.AND P2, PT, R3, UR4, !P0 ;  /* 0x0000000403007c0c */ /* 0x002fe2000c741270 */
[----:B------:R-:W1:Y:S01]  /*8fd0*/  LDCU UR4, c[0x0][0x39c] ;  /* 0x00007380ff0477ac */ /* 0x000e620008000800 */
[----:B0-----:R-:W-:Y:S01]  /*8fe0*/  LEA.HI.X.SX32 R49, R11, R8, 0x1, P3 ;  /* 0x000000080b317211 */ /* 0x001fe200018f0eff */
[----:B------:R-:W-:Y:S01]  /*8ff0*/  IMAD R11, R9, 0x2, R11 ;  /* 0x00000002090b7824 */ /* 0x000fe200078e020b */
[----:B------:R-:W-:-:S02]  /*9000*/  LOP3.LUT R51, R0, 0x34, RZ, 0xfc, !PT ;  /* 0x0000003400337812 */ /* 0x000fc400078efcff */
[----:B-----5:R-:W-:Y:S01]  /*9010*/  PRMT R53, R66, 0x7632, R53 ;  /* 0x0000763242357816 */ /* 0x020fe20000000035 */
[----:B------:R-:W-:Y:S01]  /*9020*/  IMAD R3, R9, 0x2, R11 ;  /* 0x0000000209037824 */ /* 0x000fe200078e020b */
[----:B--2---:R-:W-:Y:S01]  /*9030*/  ISETP.LT.AND P3, PT, R51, UR6, !P0 ;  /* 0x0000000633007c0c */ /* 0x004fe2000c761270 */
[----:B------:R-:W0:Y:S02]  /*9040*/  LDCU UR6, c[0x0][0x39c] ;  /* 0x00007380ff0677ac */ /* 0x000e240008000800 */
[----:B------:R2:W-:Y:S01]  /*9050*/  @P5 STG.E.U16 desc[UR26][R48.64], R53 ;  /* 0x0000003530005986 */ /* 0x0005e2000c10151a */
[----:B------:R-:W-:-:S04]  /*9060*/  LEA R50, P5, R11, R2, 0x1 ;  /* 0x000000020b327211 */ /* 0x000fc800078a08ff */
[----:B------:R-:W-:Y:S01]  /*9070*/  LEA.HI.X.SX32 R51, R11, R8, 0x1, P5 ;  /* 0x000000080b337211 */ /* 0x000fe200028f0eff */
[----:B------:R-:W-:Y:S01]  /*9080*/  IMAD R11, R9, 0x2, R3 ;  /* 0x00000002090b7824 */ /* 0x000fe200078e0203 */
[----:B------:R-:W-:-:S03]  /*9090*/  LEA R52, P5, R3, R2, 0x1 ;  /* 0x0000000203347211 */ /* 0x000fc600078a08ff */
[----:B------:R-:W-:Y:S01]  /*90a0*/  @P6 STG.E.U16 desc[UR26][R50.64], R67 ;  /* 0x0000004332006986 */ /* 0x000fe2000c10151a */
[----:B--2---:R-:W-:Y:S02]  /*90b0*/  PRMT R49, R67, 0x7632, R49 ;  /* 0x0000763243317816 */ /* 0x004fe40000000031 */
[----:B------:R-:W-:Y:S02]  /*90c0*/  LEA.HI.X.SX32 R53, R3, R8, 0x1, P5 ;  /* 0x0000000803357211 */ /* 0x000fe400028f0eff */
[----:B------:R-:W-:Y:S02]  /*90d0*/  LEA R48, P6, R11, R2, 0x1 ;  /* 0x000000020b307211 */ /* 0x000fe400078c08ff */
[----:B-1----:R-:W-:Y:S01]  /*90e0*/  ISETP.LT.AND P5, PT, R54, UR4, !P0 ;  /* 0x0000000436007c0c */ /* 0x002fe2000c7a1270 */
[----:B------:R1:W-:Y:S01]  /*90f0*/  @P4 STG.E.U16 desc[UR26][R52.64], R49 ;  /* 0x0000003134004986 */ /* 0x0003e2000c10151a */
[C---:B------:R-:W-:Y:S01]  /*9100*/  LOP3.LUT R3, R0.reuse, 0x3a, RZ, 0xfc, !PT ;  /* 0x0000003a00037812 */ /* 0x040fe200078efcff */
[----:B------:R-:W2:Y:S01]  /*9110*/  LDCU UR4, c[0x0][0x39c] ;  /* 0x00007380ff0477ac */ /* 0x000ea20008000800 */
[----:B------:R-:W-:-:S04]  /*9120*/  LOP3.LUT R54, R0, 0x38, RZ, 0xfc, !PT ;  /* 0x0000003800367812 */ /* 0x000fc800078efcff */
[----:B----4-:R-:W-:Y:S01]  /*9130*/  ISETP.LT.AND P4, PT, R54, UR5, !P0 ;  /* 0x0000000536007c0c */ /* 0x010fe2000c781270 */
[----:B------:R-:W4:Y:S01]  /*9140*/  LDCU UR5, c[0x0][0x39c] ;  /* 0x00007380ff0577ac */ /* 0x000f220008000800 */
[----:B------:R-:W-:Y:S02]  /*9150*/  LOP3.LUT R54, R0, 0x3c, RZ, 0xfc, !PT ;  /* 0x0000003c00367812 */ /* 0x000fe400078efcff */
[----:B-1----:R-:W-:Y:S01]  /*9160*/  LEA.HI.X.SX32 R49, R11, R8, 0x1, P6 ;  /* 0x000000080b317211 */ /* 0x002fe200030f0eff */
[----:B------:R-:W-:Y:S01]  /*9170*/  IMAD R11, R9, 0x2, R11 ;  /* 0x00000002090b7824 */ /* 0x000fe200078e020b */
[----:B0-----:R-:W-:Y:S01]  /*9180*/  ISETP.LT.AND P6, PT, R3, UR6, !P0 ;  /* 0x0000000603007c0c */ /* 0x001fe2000c7c1270 */
[----:B------:R-:W0:Y:S02]  /*9190*/  LDCU UR6, c[0x0][0x39c] ;  /* 0x00007380ff0677ac */ /* 0x000e240008000800 */
[----:B------:R1:W-:Y:S01]  /*91a0*/  @P1 STG.E.U16 desc[UR26][R48.64], R60 ;  /* 0x0000003c30001986 */ /* 0x0003e2000c10151a */
[----:B------:R-:W-:Y:S01]  /*91b0*/  LEA R50, P1, R11, R2, 0x1 ;  /* 0x000000020b327211 */ /* 0x000fe200078208ff */
[----:B------:R-:W-:-:S03]  /*91c0*/  IMAD R3, R9, 0x2, R11 ;  /* 0x0000000209037824 */ /* 0x000fc600078e020b */
[----:B------:R-:W-:Y:S01]  /*91d0*/  LEA.HI.X.SX32 R51, R11, R8, 0x1, P1 ;  /* 0x000000080b337211 */ /* 0x000fe200008f0eff */
[----:B------:R-:W-:Y:S01]  /*91e0*/  IMAD R11, R9, 0x2, R3 ;  /* 0x00000002090b7824 */ /* 0x000fe200078e0203 */
[----:B------:R-:W-:-:S04]  /*91f0*/  LEA R52, P1, R3, R2, 0x1 ;  /* 0x0000000203347211 */ /* 0x000fc800078208ff */
[----:B------:R-:W-:Y:S02]  /*9200*/  LEA.HI.X.SX32 R53, R3, R8, 0x1, P1 ;  /* 0x0000000803357211 */ /* 0x000fe400008f0eff */
[----:B-1----:R-:W-:Y:S02]  /*9210*/  PRMT R49, R60, 0x7632, R49 ;  /* 0x000076323c317816 */ /* 0x002fe40000000031 */
[----:B--2---:R-:W-:Y:S01]  /*9220*/  ISETP.LT.AND P1, PT, R54, UR4, !P0 ;  /* 0x0000000436007c0c */ /* 0x004fe2000c721270 */
[----:B------:R-:W1:Y:S01]  /*9230*/  LDCU UR4, c[0x0][0x39c] ;  /* 0x00007380ff0477ac */ /* 0x000e620008000800 */
[C---:B------:R-:W-:Y:S01]  /*9240*/  LOP3.LUT R3, R0.reuse, 0x3e, RZ, 0xfc, !PT ;  /* 0x0000003e00037812 */ /* 0x040fe200078efcff */
[----:B------:R2:W-:Y:S01]  /*9250*/  @P2 STG.E.U16 desc[UR26][R50.64], R49 ;  /* 0x0000003132002986 */ /* 0x0005e2000c10151a */
[C---:B------:R-:W-:Y:S02]  /*9260*/  LEA R48, P2, R11.reuse, R2, 0x1 ;  /* 0x000000020b307211 */ /* 0x040fe400078408ff */
[C---:B------:R-:W-:Y:S01]  /*9270*/  LOP3.LUT R54, R0.reuse, 0x44, RZ, 0xfc, !PT ;  /* 0x0000004400367812 */ /* 0x040fe200078efcff */
[----:B------:R5:W-:Y:S01]  /*9280*/  @P3 STG.E.U16 desc[UR26][R52.64], R61 ;  /* 0x0000003d34003986 */ /* 0x000be2000c10151a */
[----:B--2---:R-:W-:Y:S01]  /*9290*/  LEA.HI.X.SX32 R49, R11, R8, 0x1, P2 ;  /* 0x000000080b317211 */ /* 0x004fe200010f0eff */
[----:B------:R-:W-:Y:S01]  /*92a0*/  IMAD R11, R9, 0x2, R11 ;  /* 0x00000002090b7824 */ /* 0x000fe200078e020b */
[----:B----4-:R-:W-:Y:S01]  /*92b0*/  ISETP.LT.AND P2, PT, R3, UR5, !P0 ;  /* 0x0000000503007c0c */ /* 0x010fe2000c741270 */
[----:B------:R-:W2:Y:S01]  /*92c0*/  LDCU UR5, c[0x0][0x39c] ;  /* 0x00007380ff0577ac */ /* 0x000ea20008000800 */
[----:B-----5:R-:W-:Y:S01]  /*92d0*/  PRMT R53, R61, 0x7632, R53 ;  /* 0x000076323d357816 */ /* 0x020fe20000000035 */
[----:B------:R-:W-:Y:S01]  /*92e0*/  IMAD R3, R9, 0x2, R11 ;  /* 0x0000000209037824 */ /* 0x000fe200078e020b */
[----:B------:R-:W-:-:S03]  /*92f0*/  LOP3.LUT R51, R0, 0x40, RZ, 0xfc, !PT ;  /* 0x0000004000337812 */ /* 0x000fc600078efcff */
[----:B------:R4:W-:Y:S01]  /*9300*/  @P5 STG.E.U16 desc[UR26][R48.64], R53 ;  /* 0x0000003530005986 */ /* 0x0009e2000c10151a */
[----:B------:R-:W-:Y:S02]  /*9310*/  LEA R50, P5, R11, R2, 0x1 ;  /* 0x000000020b327211 */ /* 0x000fe400078a08ff */
[----:B0-----:R-:W-:Y:S01]  /*9320*/  ISETP.LT.AND P3, PT, R51, UR6, !P0 ;  /* 0x0000000633007c0c */ /* 0x001fe2000c761270 */
[----:B------:R-:W0:Y:S01]  /*9330*/  LDCU UR6, c[0x0][0x39c] ;  /* 0x00007380ff0677ac */ /* 0x000e220008000800 */
[----:B------:R-:W-:Y:S02]  /*9340*/  LEA.HI.X.SX32 R51, R11, R8, 0x1, P5 ;  /* 0x000000080b337211 */ /* 0x000fe400028f0eff */
[C---:B------:R-:W-:Y:S02]  /*9350*/  LEA R52, P5, R3.reuse, R2, 0x1 ;  /* 0x0000000203347211 */ /* 0x040fe400078a08ff */
[----:B------:R-:W-:Y:S01]  /*9360*/  LOP3.LUT R11, R0, 0x42, RZ, 0xfc, !PT ;  /* 0x00000042000b7812 */ /* 0x000fe200078efcff */
[----:B------:R5:W-:Y:S01]  /*9370*/  @P4 STG.E.U16 desc[UR26][R50.64], R62 ;  /* 0x0000003e32004986 */ /* 0x000be2000c10151a */
[----:B----4-:R-:W-:Y:S01]  /*9380*/  LEA.HI.X.SX32 R53, R3, R8, 0x1, P5 ;  /* 0x0000000803357211 */ /* 0x010fe200028f0eff */
[----:B------:R-:W-:Y:S01]  /*9390*/  IMAD R3, R9, 0x2, R3 ;  /* 0x0000000209037824 */ /* 0x000fe200078e0203 */
[----:B-1----:R-:W-:Y:S01]  /*93a0*/  ISETP.LT.AND P4, PT, R11, UR4, !P0 ;  /* 0x000000040b007c0c */ /* 0x002fe2000c781270 */
[----:B------:R-:W1:Y:S01]  /*93b0*/  LDCU UR4, c[0x0][0x39c] ;  /* 0x00007380ff0477ac */ /* 0x000e620008000800 */
[----:B------:R-:W-:Y:S01]  /*93c0*/  PRMT R49, R62, 0x7632, R49 ;  /* 0x000076323e317816 */ /* 0x000fe20000000031 */
[----:B------:R-:W-:Y:S01]  /*93d0*/  IMAD R11, R9, 0x2, R3 ;  /* 0x00000002090b7824 */ /* 0x000fe200078e0203 */
[----:B------:R-:W-:-:S03]  /*93e0*/  LEA R48, P5, R3, R2, 0x1 ;  /* 0x0000000203307211 */ /* 0x000fc600078a08ff */
[----:B------:R4:W-:Y:S01]  /*93f0*/  @P6 STG.E.U16 desc[UR26][R52.64], R49 ;  /* 0x0000003134006986 */ /* 0x0009e2000c10151a */
[----:B-----5:R-:W-:Y:S02]  /*9400*/  LOP3.LUT R51, R0, 0x48, RZ, 0xfc, !PT ;  /* 0x0000004800337812 */ /* 0x020fe400078efcff */
[----:B----4-:R-:W-:Y:S02]  /*9410*/  LEA.HI.X.SX32 R49, R3, R8, 0x1, P5 ;  /* 0x0000000803317211 */ /* 0x010fe400028f0eff */
[----:B--2---:R-:W-:Y:S01]  /*9420*/  ISETP.LT.AND P5, PT, R54, UR5, !P0 ;  /* 0x0000000536007c0c */ /* 0x004fe2000c7a1270 */
[----:B------:R-:W2:Y:S01]  /*9430*/  LDCU UR5, c[0x0][0x39c] ;  /* 0x00007380ff0577ac */ /* 0x000ea20008000800 */
[----:B------:R-:W-:Y:S01]  /*9440*/  LEA R54, P6, R11, R2, 0x1 ;  /* 0x000000020b367211 */ /* 0x000fe200078c08ff */
[----:B------:R4:W-:Y:S01]  /*9450*/  @P1 STG.E.U16 desc[UR26][R48.64], R63 ;  /* 0x0000003f30001986 */ /* 0x0009e2000c10151a */
[----:B------:R-:W-:Y:S02]  /*9460*/  PRMT R53, R63, 0x7632, R53 ;  /* 0x000076323f357816 */ /* 0x000fe40000000035 */
[----:B------:R-:W-:Y:S01]  /*9470*/  LEA.HI.X.SX32 R55, R11, R8, 0x1, P6 ;  /* 0x000000080b377211 */ /* 0x000fe200030f0eff */
[----:B------:R-:W-:Y:S01]  /*9480*/  IMAD R11, R9, 0x2, R11 ;  /* 0x00000002090b7824 */ /* 0x000fe200078e020b */
[----:B------:R-:W-:-:S02]  /*9490*/  LOP3.LUT R3, R0, 0x46, RZ, 0xfc, !PT ;  /* 0x0000004600037812 */ /* 0x000fc400078efcff */
[----:B------:R-:W-:Y:S01]  /*94a0*/  LOP3.LUT R52, R0, 0x4a, RZ, 0xfc, !PT ;  /* 0x0000004a00347812 */ /* 0x000fe200078efcff */
[----:B------:R5:W-:Y:S01]  /*94b0*/  @P2 STG.E.U16 desc[UR26][R54.64], R53 ;  /* 0x0000003536002986 */ /* 0x000be2000c10151a */
[----:B0-----:R-:W-:Y:S01]  /*94c0*/  ISETP.LT.AND P1, PT, R3, UR6, !P0 ;  /* 0x0000000603007c0c */ /* 0x001fe2000c721270 */
[----:B------:R-:W-:Y:S01]  /*94d0*/  IMAD R3, R9, 0x2, R11 ;  /* 0x0000000209037824 */ /* 0x000fe200078e020b */
[----:B------:R-:W-:Y:S01]  /*94e0*/  LEA R50, P6, R11, R2, 0x1 ;  /* 0x000000020b327211 */ /* 0x000fe200078c08ff */
[----:B------:R-:W0:Y:S01]  /*94f0*/  LDCU UR6, c[0x0][0x39c] ;  /* 0x00007380ff0677ac */ /* 0x000e220008000800 */
[----:B-1----:R-:W-:Y:S02]  /*9500*/  ISETP.LT.AND P2, PT, R51, UR4, !P0 ;  /* 0x0000000433007c0c */ /* 0x002fe4000c741270 */
[----:B------:R-:W-:Y:S01]  /*9510*/  LEA.HI.X.SX32 R51, R11, R8, 0x1, P6 ;  /* 0x000000080b337211 */ /* 0x000fe200030f0eff */
[----:B------:R-:W1:Y:S01]  /*9520*/  LDCU UR4, c[0x0][0x39c] ;  /* 0x00007380ff0477ac */ /* 0x000e620008000800 */
[----:B----4-:R-:W-:Y:S01]  /*9530*/  LEA R48, P6, R3, R2, 0x1 ;  /* 0x0000000203307211 */ /* 0x010fe200078c08ff */
[----:B------:R-:W-:-:S02]  /*9540*/  IMAD R11, R9, 0x2, R3 ;  /* 0x00000002090b7824 */ /* 0x000fc400078e0203 */
[----:B---3--:R3:W-:Y:S01]  /*9550*/  @P3 STG.E.U16 desc[UR26][R50.64], R28 ;  /* 0x0000001c32003986 */ /* 0x0087e2000c10151a */
[----:B------:R-:W-:Y:S02]  /*9560*/  LEA.HI.X.SX32 R49, R3, R8, 0x1, P6 ;  /* 0x0000000803317211 */ /* 0x000fe400030f0eff */
[----:B--2---:R-:W-:Y:S01]  /*9570*/  ISETP.LT.AND P3, PT, R52, UR5, !P0 ;  /* 0x0000000534007c0c */ /* 0x004fe2000c761270 */
[----:B------:R-:W2:Y:S01]  /*9580*/  LDCU UR5, c[0x0][0x39c] ;  /* 0x00007380ff0577ac */ /* 0x000ea20008000800 */
[C---:B------:R-:W-:Y:S02]  /*9590*/  LEA R52, P6, R11.reuse, R2, 0x1 ;  /* 0x000000020b347211 */ /* 0x040fe400078c08ff */
[----:B-----5:R-:W-:Y:S02]  /*95a0*/  PRMT R55, R28, 0x7632, R55 ;  /* 0x000076321c377816 */ /* 0x020fe40000000037 */
[C---:B------:R-:W-:Y:S02]  /*95b0*/  LOP3.LUT R3, R0.reuse, 0x4e, RZ, 0xfc, !PT ;  /* 0x0000004e00037812 */ /* 0x040fe400078efcff */
[----:B------:R-:W-:Y:S01]  /*95c0*/  LEA.HI.X.SX32 R53, R11, R8, 0x1, P6 ;  /* 0x000000080b357211 */ /* 0x000fe200030f0eff */
[----:B------:R-:W-:Y:S01]  /*95d0*/  IMAD R11, R9, 0x2, R11 ;  /* 0x00000002090b7824 */ /* 0x000fe200078e020b */
[----:B------:R4:W-:Y:S01]  /*95e0*/  @P4 STG.E.U16 desc[UR26][R48.64], R55 ;  /* 0x0000003730004986 */ /* 0x0009e2000c10151a */
[----:B-1----:R-:W-:Y:S01]  /*95f0*/  ISETP.LT.AND P6, PT, R3, UR4, !P0 ;  /* 0x0000000403007c0c */ /* 0x002fe2000c7c1270 */
[----:B------:R-:W1:Y:S01]  /*9600*/  LDCU UR4, c[0x0][0x39c] ;  /* 0x00007380ff0477ac */ /* 0x000e620008000800 */
[----:B------:R-:W-:Y:S01]  /*9610*/  LOP3.LUT R54, R0, 0x4c, RZ, 0xfc, !PT ;  /* 0x0000004c00367812 */ /* 0x000fe200078efcff */
[----:B------:R5:W-:Y:S01]  /*9620*/  @P5 STG.E.U16 desc[UR26][R52.64], R29 ;  /* 0x0000001d34005986 */ /* 0x000be2000c10151a */
[----:B---3--:R-:W-:Y:S01]  /*9630*/  LEA R50, P5, R11, R2, 0x1 ;  /* 0x000000020b327211 */ /* 0x008fe200078a08ff */
[----:B------:R-:W-:Y:S01]  /*9640*/  IMAD R3, R9, 0x2, R11 ;  /* 0x0000000209037824 */ /* 0x000fe200078e020b */
[----:B0-----:R-:W-:Y:S01]  /*9650*/  ISETP.LT.AND P4, PT, R54, UR6, !P0 ;  /* 0x0000000636007c0c */ /* 0x001fe2000c781270 */
[----:B------:R-:W0:Y:S01]  /*9660*/  LDCU UR6, c[0x0][0x39c] ;  /* 0x00007380ff0677ac */ /* 0x000e220008000800 */
[----:B------:R-:W-:Y:S01]  /*9670*/  LEA.HI.X.SX32 R51, R11, R8, 0x1, P5 ;  /* 0x000000080b337211 */ /* 0x000fe200028f0eff */
[----:B------:R-:W-:Y:S01]  /*9680*/  IMAD R11, R9, 0x2, R3 ;  /* 0x00000002090b7824 */ /* 0x000fe200078e0203 */
[----:B------:R-:W-:-:S02]  /*9690*/  LOP3.LUT R28, R0, 0x50, RZ, 0xfc, !PT ;  /* 0x00000050001c7812 */ /* 0x000fc400078efcff */
[----:B----4-:R-:W-:Y:S02]  /*96a0*/  LEA R48, P5, R3, R2, 0x1 ;  /* 0x0000000203307211 */ /* 0x010fe400078a08ff */
[----:B-----5:R-:W-:Y:S02]  /*96b0*/  PRMT R53, R29, 0x7632, R53 ;  /* 0x000076321d357816 */ /* 0x020fe40000000035 */
[----:B------:R-:W-:Y:S02]  /*96c0*/  LEA.HI.X.SX32 R49, R3, R8, 0x1, P5 ;  /* 0x0000000803317211 */ /* 0x000fe400028f0eff */
[----:B------:R-:W-:Y:S01]  /*96d0*/  LOP3.LUT R3, R0, 0x52, RZ, 0xfc, !PT ;  /* 0x0000005200037812 */ /* 0x000fe200078efcff */
[----:B------:R3:W-:Y:S01]  /*96e0*/  @P1 STG.E.U16 desc[UR26][R50.64], R53 ;  /* 0x0000003532001986 */ /* 0x0007e2000c10151a */
[----:B--2---:R-:W-:Y:S01]  /*96f0*/  ISETP.LT.AND P1, PT, R28, UR5, !P0 ;  /* 0x000000051c007c0c */ /* 0x004fe2000c721270 */
[----:B------:R-:W2:Y:S01]  /*9700*/  LDCU UR5, c[0x0][0x39c] ;  /* 0x00007380ff0577ac */ /* 0x000ea20008000800 */
[----:B------:R-:W-:Y:S01]  /*9710*/  LEA R28, P5, R11, R2, 0x1 ;  /* 0x000000020b1c7211 */ /* 0x000fe200078a08ff */
[----:B------:R4:W-:Y:S01]  /*9720*/  @P2 STG.E.U16 desc[UR26][R48.64], R30 ;  /* 0x0000001e30002986 */ /* 0x0009e2000c10151a */
[----:B-1----:R-:W-:Y:S01]  /*9730*/  ISETP.LT.AND P2, PT, R3, UR4, !P0 ;  /* 0x0000000403007c0c */ /* 0x002fe2000c741270 */
[----:B------:R-:W1:Y:S01]  /*9740*/  LDCU UR4, c[0x0][0x39c] ;  /* 0x00007380ff0477ac */ /* 0x000e620008000800 */
[----:B------:R-:W-:Y:S01]  /*9750*/  LEA.HI.X.SX32 R29, R11, R8, 0x1, P5 ;  /* 0x000000080b1d7211 */ /* 0x000fe200028f0eff */
[----:B------:R-:W-:Y:S01]  /*9760*/  IMAD R11, R9, 0x2, R11 ;  /* 0x00000002090b7824 */ /* 0x000fe200078e020b */
[----:B---3--:R-:W-:-:S03]  /*9770*/  LOP3.LUT R51, R0, 0x54, RZ, 0xfc, !PT ;  /* 0x0000005400337812 */ /* 0x008fc600078efcff */
[----:B------:R-:W-:Y:S01]  /*9780*/  IMAD R3, R9, 0x2, R11 ;  /* 0x0000000209037824 */ /* 0x000fe200078e020b */
[----:B------:R-:W-:Y:S02]  /*9790*/  LEA R50, P5, R11, R2, 0x1 ;  /* 0x000000020b327211 */ /* 0x000fe400078a08ff */
[----:B----4-:R-:W-:Y:S02]  /*97a0*/  PRMT R49, R30, 0x7632, R49 ;  /* 0x000076321e317816 */ /* 0x010fe40000000031 */
[----:B------:R-:W-:-:S03]  /*97b0*/  LOP3.LUT R30, R0, 0x56, RZ, 0xfc, !PT ;  /* 0x00000056001e7812 */ /* 0x000fc600078efcff */
[----:B------:R3:W-:Y:S01]  /*97c0*/  @P3 STG.E.U16 desc[UR26][R28.64], R49 ;  /* 0x000000311c003986 */ /* 0x0007e2000c10151a */
[----:B0-----:R-:W-:Y:S01]  /*97d0*/  ISETP.LT.AND P3, PT, R51, UR6, !P0 ;  /* 0x0000000633007c0c */ /* 0x001fe2000c761270 */
[----:B------:R-:W0:Y:S01]  /*97e0*/  LDCU UR6, c[0x0][0x39c] ;  /* 0x00007380ff0677ac */ /* 0x000e220008000800 */
[----:B------:R-:W-:Y:S01]  /*97f0*/  LEA.HI.X.SX32 R51, R11, R8, 0x1, P5 ;  /* 0x000000080b337211 */ /* 0x000fe200028f0eff */
[----:B------:R-:W-:Y:S01]  /*9800*/  IMAD R11, R9, 0x2, R3 ;  /* 0x00000002090b7824 */ /* 0x000fe200078e0203 */
[----:B------:R-:W-:-:S03]  /*9810*/  LEA R48, P5, R3, R2, 0x1 ;  /* 0x0000000203307211 */ /* 0x000fc600078a08ff */
[----:B------:R4:W-:Y:S01]  /*9820*/  @P4 STG.E.U16 desc[UR26][R50.64], R31 ;  /* 0x0000001f32004986 */ /* 0x0009e2000c10151a */
[----:B-1----:R-:W-:Y:S01]  /*9830*/  ISETP.LT.AND P4, PT, R30, UR4, !P0 ;  /* 0x000000041e007c0c */ /* 0x002fe2000c781270 */
[----:B------:R-:W1:Y:S01]  /*9840*/  LDCU UR4, c[0x0][0x39c] ;  /* 0x00007380ff0477ac */ /* 0x000e620008000800 */
[C---:B------:R-:W-:Y:S02]  /*9850*/  LOP3.LUT R30, R0.reuse, 0x58, RZ, 0xfc, !PT ;  /* 0x00000058001e7812 */ /* 0x040fe400078efcff */
[----:B---3--:R-:W-:Y:S02]  /*9860*/  PRMT R29, R31, 0x7632, R29 ;  /* 0x000076321f1d7816 */ /* 0x008fe4000000001d */
[----:B------:R-:W-:Y:S02]  /*9870*/  LEA.HI.X.SX32 R49, R3, R8, 0x1, P5 ;  /* 0x0000000803317211 */ /* 0x000fe400028f0eff */
[----:B------:R-:W-:Y:S02]  /*9880*/  LEA R28, P5, R11, R2, 0x1 ;  /* 0x000000020b1c7211 */ /* 0x000fe400078a08ff */
[----:B------:R-:W-:Y:S01]  /*9890*/  LOP3.LUT R3, R0, 0x5a, RZ, 0xfc, !PT ;  /* 0x0000005a00037812 */ /* 0x000fe200078efcff */
[----:B------:R3:W-:Y:S01]  /*98a0*/  @P6 STG.E.U16 desc[UR26][R48.64], R29 ;  /* 0x0000001d30006986 */ /* 0x0007e2000c10151a */
[----:B--2---:R-:W-:Y:S01]  /*98b0*/  ISETP.LT.AND P6, PT, R30, UR5, !P0 ;  /* 0x000000051e007c0c */ /* 0x004fe2000c7c1270 */
[----:B------:R-:W2:Y:S01]  /*98c0*/  LDCU UR5, c[0x0][0x39c] ;  /* 0x00007380ff0577ac */ /* 0x000ea20008000800 */
[----:B----4-:R-:W-:-:S02]  /*98d0*/  LOP3.LUT R50, R0, 0x5c, RZ, 0xfc, !PT ;  /* 0x0000005c00327812 */ /* 0x010fc400078efcff */
[----:B---3--:R-:W-:Y:S01]  /*98e0*/  LEA.HI.X.SX32 R29, R11, R8, 0x1, P5 ;  /* 0x000000080b1d7211 */ /* 0x008fe200028f0eff */
        /* <DEDUP_REMOVED lines=10> */
[----:B---3--:R-:W-:Y:S02]  /*9990*/  PRMT R29, R36, 0x7632, R29 ;  /* 0x00007632241d7816 */ /* 0x008fe4000000001d */
[----:B-1----:R-:W-:Y:S01]  /*99a0*/  ISETP.LT.AND P1, PT, R50, UR4, !P0 ;  /* 0x0000000432007c0c */ /* 0x002fe2000c721270 */
[----:B------:R-:W1:Y:S01]  /*99b0*/  LDCU UR4, c[0x0][0x39c] ;  /* 0x00007380ff0477ac */ /* 0x000e620008000800 */
[----:B------:R-:W-:Y:S01]  /*99c0*/  LOP3.LUT R3, R0, 0x5e, RZ, 0xfc, !PT ;  /* 0x0000005e00037812 */ /* 0x000fe200078efcff */
[----:B------:R3:W-:Y:S01]  /*99d0*/  @P2 STG.E.U16 desc[UR26][R30.64], R29 ;  /* 0x0000001d1e002986 */ /* 0x0007e2000c10151a */
[----:B------:R-:W-:-:S03]  /*99e0*/  LEA R28, P2, R11, R2, 0x1 ;  /* 0x000000020b1c7211 */ /* 0x000fc600078408ff */
[----:B------:R4:W-:Y:S01]  /*99f0*/  @P3 STG.E.U16 desc[UR26][R48.64], R37 ;  /* 0x0000002530003986 */ /* 0x0009e2000c10151a */
[----:B---3--:R-:W-:Y:S01]  /*9a00*/  LEA.HI.X.SX32 R29, R11, R8, 0x1, P2 ;  /* 0x000000080b1d7211 */ /* 0x008fe200010f0eff */
[----:B------:R-:W-:Y:S01]  /*9a10*/  IMAD R11, R9, 0x2, R11 ;  /* 0x00000002090b7824 */ /* 0x000fe200078e020b */
[C---:B------:R-:W-:Y:S02]  /*9a20*/  LOP3.LUT R31, R0.reuse, 0x60, RZ, 0xfc, !PT ;  /* 0x00000060001f7812 */ /* 0x040fe400078efcff */
[----:B----4-:R-:W-:Y:S02]  /*9a30*/  PRMT R49, R37, 0x7632, R49 ;  /* 0x0000763225317816 */ /* 0x010fe40000000031 */
[----:B--2---:R-:W-:Y:S01]  /*9a40*/  ISETP.LT.AND P2, PT, R3, UR5, !P0 ;  /* 0x0000000503007c0c */ /* 0x004fe2000c741270 */
[----:B------:R-:W-:Y:S01]  /*9a50*/  IMAD R3, R9, 0x2, R11 ;  /* 0x0000000209037824 */ /* 0x000fe200078e020b */
[----:B0-----:R-:W-:Y:S01]  /*9a60*/  ISETP.LT.AND P3, PT, R31, UR6, !P0 ;  /* 0x000000061f007c0c */ /* 0x001fe2000c761270 */
[----:B------:R0:W-:Y:S01]  /*9a70*/  @P4 STG.E.U16 desc[UR26][R28.64], R49 ;  /* 0x000000311c004986 */ /* 0x0001e2000c10151a */
[----:B------:R-:W-:Y:S01]  /*9a80*/  LEA R30, P4, R11, R2, 0x1 ;  /* 0x000000020b1e7211 */ /* 0x000fe200078808ff */
[----:B------:R-:W2:Y:S01]  /*9a90*/  LDCU UR6, c[0x0][0x39c] ;  /* 0x00007380ff0677ac */ /* 0x000ea20008000800 */
[----:B------:R-:W-:-:S02]  /*9aa0*/  LOP3.LUT R48, R0, 0x62, RZ, 0xfc, !PT ;  /* 0x0000006200307812 */ /* 0x000fc400078efcff */
[----:B------:R-:W-:Y:S01]  /*9ab0*/  LEA.HI.X.SX32 R31, R11, R8, 0x1, P4 ;  /* 0x000000080b1f7211 */ /* 0x000fe200020f0eff */
[----:B------:R-:W-:Y:S01]  /*9ac0*/  IMAD R11, R9, 0x2, R3 ;  /* 0x00000002090b7824 */ /* 0x000fe200078e0203 */
[C---:B------:R-:W-:Y:S01]  /*9ad0*/  LEA R36, P4, R3.reuse, R2, 0x1 ;  /* 0x0000000203247211 */ /* 0x040fe200078808ff */
[----:B------:R-:W3:Y:S02]  /*9ae0*/  LDCU UR5, c[0x0][0x39c] ;  /* 0x00007380ff0577ac */ /* 0x000ee40008000800 */
[----:B------:R4:W-:Y:S01]  /*9af0*/  @P6 STG.E.U16 desc[UR26][R30.64], R38 ;  /* 0x000000261e006986 */ /* 0x0009e2000c10151a */
[----:B------:R-:W-:Y:S02]  /*9b00*/  LEA.HI.X.SX32 R37, R3, R8, 0x1, P4 ;  /* 0x0000000803257211 */ /* 0x000fe400020f0eff */
[----:B0-----:R-:W-:Y:S02]  /*9b10*/  PRMT R29, R38, 0x7632, R29 ;  /* 0x00007632261d7816 */ /* 0x001fe4000000001d */
[----:B------:R-:W-:-:S02]  /*9b20*/  LEA R28, P6, R11, R2, 0x1 ;  /* 0x000000020b1c7211 */ /* 0x000fc400078c08ff */
[----:B-1----:R-:W-:Y:S01]  /*9b30*/  ISETP.LT.AND P4, PT, R48, UR4, !P0 ;  /* 0x0000000430007c0c */ /* 0x002fe2000c781270 */
[----:B------:R-:W0:Y:S01]  /*9b40*/  LDCU UR4, c[0x0][0x39c] ;  /* 0x00007380ff0477ac */ /* 0x000e220008000800 */
[----:B------:R1:W-:Y:S01]  /*9b50*/  @P5 STG.E.U16 desc[UR26][R36.64], R29 ;  /* 0x0000001d24005986 */ /* 0x0003e2000c10151a */
[C---:B------:R-:W-:Y:S02]  /*9b60*/  LOP3.LUT R3, R0.reuse, 0x66, RZ, 0xfc, !PT ;  /* 0x0000006600037812 */ /* 0x040fe400078efcff */
[C---:B------:R-:W-:Y:S02]  /*9b70*/  LOP3.LUT R48, R0.reuse, 0x64, RZ, 0xfc, !PT ;  /* 0x0000006400307812 */ /* 0x040fe400078efcff */
[----:B--2---:R-:W-:Y:S01]  /*9b80*/  ISETP.LT.AND P5, PT, R3, UR6, !P0 ;  /* 0x0000000603007c0c */ /* 0x004fe2000c7a1270 */
[----:B------:R-:W2:Y:S01]  /*9b90*/  LDCU UR6, c[0x0][0x39c] ;  /* 0x00007380ff0677ac */ /* 0x000ea20008000800 */
[----:B----4-:R-:W-:Y:S02]  /*9ba0*/  LOP3.LUT R38, R0, 0x68, RZ, 0xfc, !PT ;  /* 0x0000006800267812 */ /* 0x010fe400078efcff */
[----:B-1----:R-:W-:Y:S01]  /*9bb0*/  LEA.HI.X.SX32 R29, R11, R8, 0x1, P6 ;  /* 0x000000080b1d7211 */ /* 0x002fe200030f0eff */
[C---:B------:R-:W-:Y:S01]  /*9bc0*/  IMAD R11, R9.reuse, 0x2, R11 ;  /* 0x00000002090b7824 */ /* 0x040fe200078e020b */
[----:B---3--:R-:W-:Y:S01]  /*9bd0*/  ISETP.LT.AND P6, PT, R48, UR5, !P0 ;  /* 0x0000000530007c0c */ /* 0x008fe2000c7c1270 */
[----:B------:R-:W1:Y:S01]  /*9be0*/  LDCU UR5, c[0x0][0x39c] ;  /* 0x00007380ff0577ac */ /* 0x000e620008000800 */
[----:B------:R-:W3:Y:S01]  /*9bf0*/  LDS.128 R48, [R10+UR13] ;  /* 0x0000000d0a307984 */ /* 0x000ee20008000c00 */
[----:B------:R-:W-:-:S03]  /*9c00*/  IMAD R3, R9, 0x2, R11 ;  /* 0x0000000209037824 */ /* 0x000fc600078e020b */
[----:B------:R4:W-:Y:S01]  /*9c10*/  @P1 STG.E.U16 desc[UR26][R28.64], R39 ;  /* 0x000000271c001986 */ /* 0x0009e2000c10151a */
[----:B------:R-:W-:-:S04]  /*9c20*/  LEA R30, P1, R11, R2, 0x1 ;  /* 0x000000020b1e7211 */ /* 0x000fc800078208ff */
[----:B------:R-:W-:Y:S01]  /*9c30*/  LEA.HI.X.SX32 R31, R11, R8, 0x1, P1 ;  /* 0x000000080b1f7211 */ /* 0x000fe200008f0eff */
[----:B------:R-:W-:Y:S01]  /*9c40*/  IMAD R11, R9, 0x2, R3 ;  /* 0x00000002090b7824 */ /* 0x000fe200078e0203 */
[----:B------:R-:W-:-:S04]  /*9c50*/  LEA R36, P1, R3, R2, 0x1 ;  /* 0x0000000203247211 */ /* 0x000fc800078208ff */
[----:B------:R-:W-:Y:S01]  /*9c60*/  LEA.HI.X.SX32 R37, R3, R8, 0x1, P1 ;  /* 0x0000000803257211 */ /* 0x000fe200008f0eff */
[----:B------:R-:W-:Y:S01]  /*9c70*/  IMAD R3, R9, 0x2, R11 ;  /* 0x0000000209037824 */ /* 0x000fe200078e020b */
[----:B----4-:R-:W-:Y:S02]  /*9c80*/  PRMT R29, R39, 0x7632, R29 ;  /* 0x00007632271d7816 */ /* 0x010fe4000000001d */
[----:B0-----:R-:W-:Y:S01]  /*9c90*/  ISETP.LT.AND P1, PT, R38, UR4, !P0 ;  /* 0x0000000426007c0c */ /* 0x001fe2000c721270 */
[----:B------:R-:W0:Y:S01]  /*9ca0*/  LDCU UR4, c[0x0][0x39c] ;  /* 0x00007380ff0477ac */ /* 0x000e220008000800 */
[----:B------:R-:W-:Y:S01]  /*9cb0*/  LOP3.LUT R38, R0, 0x6a, RZ, 0xfc, !PT ;  /* 0x0000006a00267812 */ /* 0x000fe200078efcff */
[----:B------:R4:W-:Y:S01]  /*9cc0*/  @P2 STG.E.U16 desc[UR26][R30.64], R29 ;  /* 0x0000001d1e002986 */ /* 0x0009e2000c10151a */
[----:B------:R-:W-:-:S03]  /*9cd0*/  LEA R28, P2, R11, R2, 0x1 ;  /* 0x000000020b1c7211 */ /* 0x000fc600078408ff */
[----:B------:R-:W-:Y:S01]  /*9ce0*/  @P3 STG.E.U16 desc[UR26][R36.64], R44 ;  /* 0x0000002c24003986 */ /* 0x000fe2000c10151a */
[----:B----4-:R-:W-:Y:S02]  /*9cf0*/  LEA.HI.X.SX32 R29, R11, R8, 0x1, P2 ;  /* 0x000000080b1d7211 */ /* 0x010fe400010f0eff */
[----:B------:R-:W-:Y:S02]  /*9d00*/  PRMT R31, R44, 0x7632, R31 ;  /* 0x000076322c1f7816 */ /* 0x000fe4000000001f */
[----:B------:R-:W-:Y:S02]  /*9d10*/  LEA R30, P3, R3, R2, 0x1 ;  /* 0x00000002031e7211 */ /* 0x000fe400078608ff */
[----:B------:R-:W-:Y:S01]  /*9d20*/  LOP3.LUT R11, R0, 0x6e, RZ, 0xfc, !PT ;  /* 0x0000006e000b7812 */ /* 0x000fe200078efcff */
[----:B------:R4:W-:Y:S01]  /*9d30*/  @P4 STG.E.U16 desc[UR26][R28.64], R31 ;  /* 0x0000001f1c004986 */ /* 0x0009e2000c10151a */
[----:B-1----:R-:W-:Y:S01]  /*9d40*/  ISETP.LT.AND P2, PT, R38, UR5, !P0 ;  /* 0x0000000526007c0c */ /* 0x002fe2000c741270 */
[----:B------:R-:W1:Y:S01]  /*9d50*/  LDCU UR5, c[0x0][0x39c] ;  /* 0x00007380ff0577ac */ /* 0x000e620008000800 */
[----:B0-----:R-:W-:-:S02]  /*9d60*/  ISETP.LT.AND P4, PT, R11, UR4, !P0 ;  /* 0x000000040b007c0c */ /* 0x001fc4000c781270 */
[----:B------:R-:W-:Y:S01]  /*9d70*/  LOP3.LUT R38, R0, 0x6c, RZ, 0xfc, !PT ;  /* 0x0000006c00267812 */ /* 0x000fe200078efcff */
[----:B------:R-:W0:Y:S01]  /*9d80*/  LDCU UR4, c[0x0][0x39c] ;  /* 0x00007380ff0477ac */ /* 0x000e220008000800 */
        /* <DEDUP_REMOVED lines=8> */
[----:B------:R-:W-:Y:S02]  /*9e10*/  LEA.HI.X.SX32 R37, R3, R8, 0x1, P6 ;  /* 0x0000000803257211 */ /* 0x000fe400030f0eff */
[C---:B------:R-:W-:Y:S02]  /*9e20*/  LEA R28, P6, R11.reuse, R2, 0x1 ;  /* 0x000000020b1c7211 */ /* 0x040fe400078c08ff */
[----:B------:R-:W-:Y:S02]  /*9e30*/  LOP3.LUT R3, R0, 0x70, RZ, 0xfc, !PT ;  /* 0x0000007000037812 */ /* 0x000fe400078efcff */
[----:B------:R-:W-:Y:S01]  /*9e40*/  LEA.HI.X.SX32 R29, R11, R8, 0x1, P6 ;  /* 0x000000080b1d7211 */ /* 0x000fe200030f0eff */
[----:B------:R-:W-:Y:S01]  /*9e50*/  IMAD R11, R9, 0x2, R11 ;  /* 0x00000002090b7824 */ /* 0x000fe200078e020b */
[----:B----4-:R-:W-:-:S05]  /*9e60*/  PRMT R31, R45, 0x7632, R31 ;  /* 0x000076322d1f7816 */ /* 0x010fca000000001f */
[----:B------:R4:W-:Y:S01]  /*9e70*/  @P5 STG.E.U16 desc[UR26][R36.64], R31 ;  /* 0x0000001f24005986 */ /* 0x0009e2000c10151a */
[----:B-1----:R-:W-:Y:S01]  /*9e80*/  ISETP.LT.AND P5, PT, R3, UR5, !P0 ;  /* 0x0000000503007c0c */ /* 0x002fe2000c7a1270 */
[----:B------:R-:W1:Y:S01]  /*9e90*/  LDCU UR5, c[0x0][0x39c] ;  /* 0x00007380ff0577ac */ /* 0x000e620008000800 */
[----:B------:R-:W-:Y:S01]  /*9ea0*/  IMAD R3, R9, 0x2, R11 ;  /* 0x0000000209037824 */ /* 0x000fe200078e020b */
[----:B------:R5:W-:Y:S01]  /*9eb0*/  @P1 STG.E.U16 desc[UR26][R28.64], R46 ;  /* 0x0000002e1c001986 */ /* 0x000be2000c10151a */
[----:B------:R-:W-:-:S04]  /*9ec0*/  LEA R30, P1, R11, R2, 0x1 ;  /* 0x000000020b1e7211 */ /* 0x000fc800078208ff */
[----:B----4-:R-:W-:Y:S02]  /*9ed0*/  LEA.HI.X.SX32 R31, R11, R8, 0x1, P1 ;  /* 0x000000080b1f7211 */ /* 0x010fe400008f0eff */
[----:B------:R-:W-:Y:S02]  /*9ee0*/  PRMT R37, R46, 0x7632, R37 ;  /* 0x000076322e257816 */ /* 0x000fe40000000025 */
[----:B------:R-:W-:Y:S02]  /*9ef0*/  LEA R36, P6, R3, R2, 0x1 ;  /* 0x0000000203247211 */ /* 0x000fe400078c08ff */
[----:B------:R-:W-:Y:S01]  /*9f00*/  LOP3.LUT R11, R0, 0x74, RZ, 0xfc, !PT ;  /* 0x00000074000b7812 */ /* 0x000fe200078efcff */
[----:B------:R4:W-:Y:S01]  /*9f10*/  @P2 STG.E.U16 desc[UR26][R30.64], R37 ;  /* 0x000000251e002986 */ /* 0x0009e2000c10151a */
[----:B0-----:R-:W-:Y:S01]  /*9f20*/  ISETP.LT.AND P1, PT, R38, UR4, !P0 ;  /* 0x0000000426007c0c */ /* 0x001fe2000c721270 */
[----:B------:R-:W0:Y:S01]  /*9f30*/  LDCU UR4, c[0x0][0x39c] ;  /* 0x00007380ff0477ac */ /* 0x000e220008000800 */
[----:B--2---:R-:W-:-:S02]  /*9f40*/  ISETP.LT.AND P2, PT, R11, UR6, !P0 ;  /* 0x000000060b007c0c */ /* 0x004fc4000c741270 */
[C---:B-----5:R-:W-:Y:S01]  /*9f50*/  LOP3.LUT R29, R0.reuse, 0x76, RZ, 0xfc, !PT ;  /* 0x00000076001d7812 */ /* 0x060fe200078efcff */
[----:B------:R-:W2:Y:S01]  /*9f60*/  LDCU UR6, c[0x0][0x39c] ;  /* 0x00007380ff0677ac */ /* 0x000ea20008000800 */
[----:B------:R-:W-:Y:S02]  /*9f70*/  LOP3.LUT R38, R0, 0x7a, RZ, 0xfc, !PT ;  /* 0x0000007a00267812 */ /* 0x000fe400078efcff */
[----:B----4-:R-:W-:Y:S01]  /*9f80*/  LEA.HI.X.SX32 R37, R3, R8, 0x1, P6 ;  /* 0x0000000803257211 */ /* 0x010fe200030f0eff */
[----:B------:R-:W-:-:S04]  /*9f90*/  IMAD R3, R9, 0x2, R3 ;  /* 0x0000000209037824 */ /* 0x000fc800078e0203 */
[----:B------:R-:W-:Y:S01]  /*9fa0*/  IMAD R11, R9, 0x2, R3 ;  /* 0x00000002090b7824 */ /* 0x000fe200078e0203 */
[----:B------:R-:W-:Y:S01]  /*9fb0*/  LEA R28, P6, R3, R2, 0x1 ;  /* 0x00000002031c7211 */ /* 0x000fe200078c08ff */
[----:B------:R4:W-:Y:S01]  /*9fc0*/  @P3 STG.E.U16 desc[UR26][R36.64], R47 ;  /* 0x0000002f24003986 */ /* 0x0009e2000c10151a */
[----:B-1----:R-:W-:Y:S01]  /*9fd0*/  ISETP.LT.AND P3, PT, R29, UR5, !P0 ;  /* 0x000000051d007c0c */ /* 0x002fe2000c761270 */
[----:B------:R-:W1:Y:S01]  /*9fe0*/  LDCU UR5, c[0x0][0x39c] ;  /* 0x00007380ff0577ac */ /* 0x000e620008000800 */
[----:B------:R-:W-:Y:S02]  /*9ff0*/  LEA.HI.X.SX32 R29, R3, R8, 0x1, P6 ;  /* 0x00000008031d7211 */ /* 0x000fe400030f0eff */
[C---:B------:R-:W-:Y:S02]  /*a000*/  LEA R30, P6, R11.reuse, R2, 0x1 ;  /* 0x000000020b1e7211 */ /* 0x040fe400078c08ff */
[----:B------:R-:W-:Y:S02]  /*a010*/  LOP3.LUT R3, R0, 0x78, RZ, 0xfc, !PT ;  /* 0x0000007800037812 */ /* 0x000fe400078efcff */
[----:B------:R-:W-:Y:S01]  /*a020*/  LEA.HI.X.SX32 R31, R11, R8, 0x1, P6 ;  /* 0x000000080b1f7211 */ /* 0x000fe200030f0eff */
[----:B------:R-:W-:Y:S01]  /*a030*/  IMAD R11, R9, 0x2, R11 ;  /* 0x00000002090b7824 */ /* 0x000fe200078e020b */
[----:B----4-:R-:W-:-:S05]  /*a040*/  PRMT R37, R47, 0x7632, R37 ;  /* 0x000076322f257816 */ /* 0x010fca0000000025 */
[----:B------:R4:W-:Y:S01]  /*a050*/  @P4 STG.E.U16 desc[UR26][R28.64], R37 ;  /* 0x000000251c004986 */ /* 0x0009e2000c10151a */
[----:B0-----:R-:W-:Y:S01]  /*a060*/  ISETP.LT.AND P4, PT, R3, UR4, !P0 ;  /* 0x0000000403007c0c */ /* 0x001fe2000c781270 */
[----:B------:R-:W0:Y:S01]  /*a070*/  LDCU UR4, c[0x0][0x39c] ;  /* 0x00007380ff0477ac */ /* 0x000e220008000800 */
[----:B------:R-:W-:Y:S01]  /*a080*/  IMAD R3, R9, 0x2, R11 ;  /* 0x0000000209037824 */ /* 0x000fe200078e020b */
[----:B---3--:R3:W-:Y:S01]  /*a090*/  @P5 STG.E.U16 desc[UR26][R30.64], R48 ;  /* 0x000000301e005986 */ /* 0x0087e2000c10151a */
[----:B------:R-:W-:-:S04]  /*a0a0*/  LEA R36, P5, R11, R2, 0x1 ;  /* 0x000000020b247211 */ /* 0x000fc800078a08ff */
[----:B----4-:R-:W-:Y:S02]  /*a0b0*/  LEA.HI.X.SX32 R37, R11, R8, 0x1, P5 ;  /* 0x000000080b257211 */ /* 0x010fe400028f0eff */
[----:B------:R-:W-:Y:S02]  /*a0c0*/  PRMT R29, R48, 0x7632, R29 ;  /* 0x00007632301d7816 */ /* 0x000fe4000000001d */
[----:B------:R-:W-:Y:S02]  /*a0d0*/  LEA R28, P6, R3, R2, 0x1 ;  /* 0x00000002031c7211 */ /* 0x000fe400078c08ff */
[----:B------:R-:W-:Y:S01]  /*a0e0*/  LOP3.LUT R11, R0, 0x7c, RZ, 0xfc, !PT ;  /* 0x0000007c000b7812 */ /* 0x000fe200078efcff */
[----:B------:R4:W-:Y:S01]  /*a0f0*/  @P1 STG.E.U16 desc[UR26][R36.64], R29 ;  /* 0x0000001d24001986 */ /* 0x0009e2000c10151a */
[----:B-1----:R-:W-:Y:S01]  /*a100*/  ISETP.LT.AND P5, PT, R38, UR5, !P0 ;  /* 0x0000000526007c0c */ /* 0x002fe2000c7a1270 */
[----:B------:R-:W1:Y:S01]  /*a110*/  LDCU UR5, c[0x0][0x39c] ;  /* 0x00007380ff0577ac */ /* 0x000e620008000800 */
[----:B--2---:R-:W-:-:S02]  /*a120*/  ISETP.LT.AND P1, PT, R11, UR6, !P0 ;  /* 0x000000060b007c0c */ /* 0x004fc4000c721270 */
[C---:B---3--:R-:W-:Y:S01]  /*a130*/  LOP3.LUT R31, R0.reuse, 0x7e, RZ, 0xfc, !PT ;  /* 0x0000007e001f7812 */ /* 0x048fe200078efcff */
[----:B------:R-:W2:Y:S01]  /*a140*/  LDCU UR6, c[0x0][0x39c] ;  /* 0x00007380ff0677ac */ /* 0x000ea20008000800 */
[----:B------:R-:W-:Y:S02]  /*a150*/  LOP3.LUT R38, R0, 0x82, RZ, 0xfc, !PT ;  /* 0x0000008200267812 */ /* 0x000fe400078efcff */
[----:B----4-:R-:W-:Y:S01]  /*a160*/  LEA.HI.X.SX32 R29, R3, R8, 0x1, P6 ;  /* 0x00000008031d7211 */ /* 0x010fe200030f0eff */
[----:B------:R-:W-:-:S04]  /*a170*/  IMAD R3, R9, 0x2, R3 ;  /* 0x0000000209037824 */ /* 0x000fc800078e0203 */
[----:B------:R-:W-:Y:S01]  /*a180*/  IMAD R11, R9, 0x2, R3 ;  /* 0x00000002090b7824 */ /* 0x000fe200078e0203 */
[----:B------:R-:W-:Y:S01]  /*a190*/  LEA R30, P6, R3, R2, 0x1 ;  /* 0x00000002031e7211 */ /* 0x000fe200078c08ff */
[----:B------:R3:W-:Y:S01]  /*a1a0*/  @P2 STG.E.U16 desc[UR26][R28.64], R49 ;  /* 0x000000311c002986 */ /* 0x0007e2000c10151a */
[----:B0-----:R-:W-:Y:S01]  /*a1b0*/  ISETP.LT.AND P2, PT, R31, UR4, !P0 ;  /* 0x000000041f007c0c */ /* 0x001fe2000c741270 */
[----:B------:R-:W0:Y:S01]  /*a1c0*/  LDCU UR4, c[0x0][0x39c] ;  /* 0x00007380ff0477ac */ /* 0x000e220008000800 */
[----:B------:R-:W-:Y:S02]  /*a1d0*/  LEA.HI.X.SX32 R31, R3, R8, 0x1, P6 ;  /* 0x00000008031f7211 */ /* 0x000fe400030f0eff */
[C---:B------:R-:W-:Y:S02]  /*a1e0*/  LEA R36, P6, R11.reuse, R2, 0x1 ;  /* 0x000000020b247211 */ /* 0x040fe400078c08ff */
[----:B------:R-:W-:Y:S02]  /*a1f0*/  LOP3.LUT R3, R0, 0x80, RZ, 0xfc, !PT ;  /* 0x0000008000037812 */ /* 0x000fe400078efcff */
[----:B------:R-:W-:Y:S01]  /*a200*/  LEA.HI.X.SX32 R37, R11, R8, 0x1, P6 ;  /* 0x000000080b257211 */ /* 0x000fe200030f0eff */
[----:B------:R-:W-:Y:S01]  /*a210*/  IMAD R11, R9, 0x2, R11 ;  /* 0x00000002090b7824 */ /* 0x000fe200078e020b */
[----:B---3--:R-:W-:-:S05]  /*a220*/  PRMT R29, R49, 0x7632, R29 ;  /* 0x00007632311d7816 */ /* 0x008fca000000001d */
[----:B------:R3:W-:Y:S01]  /*a230*/  @P3 STG.E.U16 desc[UR26][R30.64], R29 ;  /* 0x0000001d1e003986 */ /* 0x0007e2000c10151a */
[----:B-1----:R-:W-:Y:S01]  /*a240*/  ISETP.LT.AND P3, PT, R3, UR5, !P0 ;  /* 0x0000000503007c0c */ /* 0x002fe2000c761270 */
[----:B------:R-:W1:Y:S01]  /*a250*/  LDCU UR5, c[0x0][0x39c] ;  /* 0x00007380ff0577ac */ /* 0x000e620008000800 */
[----:B------:R-:W-:Y:S01]  /*a260*/  IMAD R3, R9, 0x2, R11 ;  /* 0x0000000209037824 */ /* 0x000fe200078e020b */
[----:B------:R4:W-:Y:S01]  /*a270*/  @P4 STG.E.U16 desc[UR26][R36.64], R50 ;  /* 0x0000003224004986 */ /* 0x0009e2000c10151a */
[----:B------:R-:W-:-:S04]  /*a280*/  LEA R28, P4, R11, R2, 0x1 ;  /* 0x000000020b1c7211 */ /* 0x000fc800078808ff */
[----:B---3--:R-:W-:Y:S02]  /*a290*/  LEA.HI.X.SX32 R29, R11, R8, 0x1, P4 ;  /* 0x000000080b1d7211 */ /* 0x008fe400020f0eff */
[----:B------:R-:W-:Y:S02]  /*a2a0*/  PRMT R31, R50, 0x7632, R31 ;  /* 0x00007632321f7816 */ /* 0x000fe4000000001f */
[----:B------:R-:W-:Y:S02]  /*a2b0*/  LEA R30, P6, R3, R2, 0x1 ;  /* 0x00000002031e7211 */ /* 0x000fe400078c08ff */
[----:B0-----:R-:W-:Y:S01]  /*a2c0*/  ISETP.LT.AND P4, PT, R38, UR4, !P0 ;  /* 0x0000000426007c0c */ /* 0x001fe2000c781270 */
[----:B------:R0:W-:Y:S01]  /*a2d0*/  @P5 STG.E.U16 desc[UR26][R28.64], R31 ;  /* 0x0000001f1c005986 */ /* 0x0001e2000c10151a */
[C---:B------:R-:W-:Y:S01]  /*a2e0*/  LOP3.LUT R11, R0.reuse, 0x84, RZ, 0xfc, !PT ;  /* 0x00000084000b7812 */ /* 0x040fe200078efcff */
[----:B------:R-:W3:Y:S01]  /*a2f0*/  LDCU UR4, c[0x0][0x39c] ;  /* 0x00007380ff0477ac */ /* 0x000ee20008000800 */
[----:B----4-:R-:W-:-:S02]  /*a300*/  LOP3.LUT R37, R0, 0x86, RZ, 0xfc, !PT ;  /* 0x0000008600257812 */ /* 0x010fc400078efcff */
[----:B--2---:R-:W-:Y:S01]  /*a310*/  ISETP.LT.AND P5, PT, R11, UR6, !P0 ;  /* 0x000000060b007c0c */ /* 0x004fe2000c7a1270 */
[----:B------:R-:W2:Y:S01]  /*a320*/  LDCU UR6, c[0x0][0x39c] ;  /* 0x00007380ff0677ac */ /* 0x000ea20008000800 */
[----:B------:R-:W-:Y:S02]  /*a330*/  LOP3.LUT R38, R0, 0x8a, RZ, 0xfc, !PT ;  /* 0x0000008a00267812 */ /* 0x000fe400078efcff */
[----:B0-----:R-:W-:Y:S01]  /*a340*/  LEA.HI.X.SX32 R31, R3, R8, 0x1, P6 ;  /* 0x00000008031f7211 */ /* 0x001fe200030f0eff */
        /* <DEDUP_REMOVED lines=11> */
[----:B0-----:R-:W-:-:S05]  /*a400*/  PRMT R31, R51, 0x7632, R31 ;  /* 0x00007632331f7816 */ /* 0x001fca000000001f */
[----:B------:R0:W-:Y:S01]  /*a410*/  @P2 STG.E.U16 desc[UR26][R36.64], R31 ;  /* 0x0000001f24002986 */ /* 0x0001e2000c10151a */
[----:B---3--:R-:W-:Y:S01]  /*a420*/  ISETP.LT.AND P2, PT, R3, UR4, !P0 ;  /* 0x0000000403007c0c */ /* 0x008fe2000c741270 */
[----:B------:R-:W-:Y:S01]  /*a430*/  IMAD R3, R9, 0x2, R11 ;  /* 0x0000000209037824 */ /* 0x000fe200078e020b */
[----:B------:R-:W3:Y:S01]  /*a440*/  LDCU UR4, c[0x0][0x39c] ;  /* 0x00007380ff0477ac */ /* 0x000ee20008000800 */
[----:B------:R4:W-:Y:S01]  /*a450*/  @P3 STG.E.U16 desc[UR26][R28.64], R4 ;  /* 0x000000041c003986 */ /* 0x0009e2000c10151a */
[-C--:B------:R-:W-:Y:S02]  /*a460*/  LEA R30, P3, R11, R2.reuse, 0x1 ;  /* 0x000000020b1e7211 */ /* 0x080fe400078608ff */
[----:B0-----:R-:W-:Y:S02]  /*a470*/  LEA R36, P6, R3, R2, 0x1 ;  /* 0x0000000203247211 */ /* 0x001fe400078c08ff */
[----:B------:R-:W-:Y:S02]  /*a480*/  LEA.HI.X.SX32 R31, R11, R8, 0x1, P3 ;  /* 0x000000080b1f7211 */ /* 0x000fe400018f0eff */
[----:B----4-:R-:W-:-:S02]  /*a490*/  PRMT R29, R4, 0x7632, R29 ;  /* 0x00007632041d7816 */ /* 0x010fc4000000001d */
[----:B-1----:R-:W-:Y:S01]  /*a4a0*/  ISETP.LT.AND P3, PT, R38, UR5, !P0 ;  /* 0x0000000526007c0c */ /* 0x002fe2000c761270 */
[----:B------:R-:W0:Y:S01]  /*a4b0*/  LDCU UR5, c[0x0][0x39c] ;  /* 0x00007380ff0577ac */ /* 0x000e220008000800 */
[----:B------:R-:W-:Y:S01]  /*a4c0*/  LEA.HI.X.SX32 R37, R3, R8, 0x1, P6 ;  /* 0x0000000803257211 */ /* 0x000fe200030f0eff */
[----:B------:R-:W-:Y:S01]  /*a4d0*/  IMAD R3, R9, 0x2, R3 ;  /* 0x0000000209037824 */ /* 0x000fe200078e0203 */
[C---:B------:R-:W-:Y:S01]  /*a4e0*/  LOP3.LUT R11, R0.reuse, 0x8c, RZ, 0xfc, !PT ;  /* 0x0000008c000b7812 */ /* 0x040fe200078efcff */
[----:B------:R1:W-:Y:S01]  /*a4f0*/  @P4 STG.E.U16 desc[UR26][R30.64], R29 ;  /* 0x0000001d1e004986 */ /* 0x0003e2000c10151a */
[----:B------:R-:W-:Y:S02]  /*a500*/  LOP3.LUT R4, R0, 0x8e, RZ, 0xfc, !PT ;  /* 0x0000008e00047812 */ /* 0x000fe400078efcff */
[----:B--2---:R-:W-:Y:S01]  /*a510*/  ISETP.LT.AND P4, PT, R11, UR6, !P0 ;  /* 0x000000060b007c0c */ /* 0x004fe2000c781270 */
[----:B------:R-:W-:Y:S01]  /*a520*/  IMAD R11, R9, 0x2, R3 ;  /* 0x00000002090b7824 */ /* 0x000fe200078e0203 */
[C---:B------:R-:W-:Y:S01]  /*a530*/  LEA R28, P6, R3.reuse, R2, 0x1 ;  /* 0x00000002031c7211 */ /* 0x040fe200078c08ff */
[----:B------:R2:W-:Y:S01]  /*a540*/  @P5 STG.E.U16 desc[UR26][R36.64], R5 ;  /* 0x0000000524005986 */ /* 0x0005e2000c10151a */
[----:B---3--:R-:W-:Y:S01]  /*a550*/  ISETP.LT.AND P5, PT, R4, UR4, !P0 ;  /* 0x0000000404007c0c */ /* 0x008fe2000c7a1270 */
[----:B------:R-:W3:Y:S01]  /*a560*/  LDCU UR4, c[0x0][0x39c] ;  /* 0x00007380ff0477ac */ /* 0x000ee20008000800 */
[----:B-1----:R-:W-:Y:S01]  /*a570*/  LEA.HI.X.SX32 R29, R3, R8, 0x1, P6 ;  /* 0x00000008031d7211 */ /* 0x002fe200030f0eff */
[----:B------:R-:W1:Y:S01]  /*a580*/  LDCU UR6, c[0x0][0x39c] ;  /* 0x00007380ff0677ac */ /* 0x000e620008000800 */
[----:B------:R-:W-:-:S02]  /*a590*/  LEA R30, P6, R11, R2, 0x1 ;  /* 0x000000020b1e7211 */ /* 0x000fc400078c08ff */
[C---:B------:R-:W-:Y:S02]  /*a5a0*/  LOP3.LUT R3, R0.reuse, 0x90, RZ, 0xfc, !PT ;  /* 0x0000009000037812 */ /* 0x040fe400078efcff */
[----:B--2---:R-:W-:Y:S02]  /*a5b0*/  PRMT R37, R5, 0x7632, R37 ;  /* 0x0000763205257816 */ /* 0x004fe40000000025 */
[----:B------:R-:W-:Y:S01]  /*a5c0*/  LEA.HI.X.SX32 R31, R11, R8, 0x1, P6 ;  /* 0x000000080b1f7211 */ /* 0x000fe200030f0eff */
[----:B------:R-:W-:Y:S01]  /*a5d0*/  IMAD R11, R9, 0x2, R11 ;  /* 0x00000002090b7824 */ /* 0x000fe200078e020b */
[----:B------:R-:W-:Y:S01]  /*a5e0*/  LOP3.LUT R36, R0, 0x92, RZ, 0xfc, !PT ;  /* 0x0000009200247812 */ /* 0x000fe200078efcff */
[----:B------:R2:W-:Y:S01]  /*a5f0*/  @P1 STG.E.U16 desc[UR26][R28.64], R37 ;  /* 0x000000251c001986 */ /* 0x0005e2000c10151a */
[----:B0-----:R-:W-:Y:S01]  /*a600*/  ISETP.LT.AND P1, PT, R3, UR5, !P0 ;  /* 0x0000000503007c0c */ /* 0x001fe2000c721270 */
[----:B------:R-:W0:Y:S01]  /*a610*/  LDCU UR5, c[0x0][0x39c] ;  /* 0x00007380ff0577ac */ /* 0x000e220008000800 */
[----:B------:R-:W-:Y:S01]  /*a620*/  IMAD R3, R9, 0x2, R11 ;  /* 0x0000000209037824 */ /* 0x000fe200078e020b */
[----:B------:R4:W-:Y:S01]  /*a630*/  @P2 STG.E.U16 desc[UR26][R30.64], R6 ;  /* 0x000000061e002986 */ /* 0x0009e2000c10151a */
[----:B------:R-:W-:-:S04]  /*a640*/  LEA R4, P2, R11, R2, 0x1 ;  /* 0x000000020b047211 */ /* 0x000fc800078408ff */
[----:B------:R-:W-:Y:S02]  /*a650*/  LEA.HI.X.SX32 R5, R11, R8, 0x1, P2 ;  /* 0x000000080b057211 */ /* 0x000fe400010f0eff */
[----:B------:R-:W-:Y:S02]  /*a660*/  LOP3.LUT R11, R0, 0x94, RZ, 0xfc, !PT ;  /* 0x00000094000b7812 */ /* 0x000fe400078efcff */
[----:B--2---:R-:W-:Y:S02]  /*a670*/  PRMT R29, R6, 0x7632, R29 ;  /* 0x00007632061d7816 */ /* 0x004fe4000000001d */
[----:B------:R-:W-:Y:S02]  /*a680*/  LEA R28, P6, R3, R2, 0x1 ;  /* 0x00000002031c7211 */ /* 0x000fe400078c08ff */
[----:B---3--:R-:W-:Y:S01]  /*a690*/  ISETP.LT.AND P2, PT, R36, UR4, !P0 ;  /* 0x0000000424007c0c */ /* 0x008fe2000c741270 */
[----:B------:R2:W-:Y:S01]  /*a6a0*/  @P3 STG.E.U16 desc[UR26][R4.64], R29 ;  /* 0x0000001d04003986 */ /* 0x0005e2000c10151a */
[----:B------:R-:W3:Y:S01]  /*a6b0*/  LDCU UR4, c[0x0][0x39c] ;  /* 0x00007380ff0477ac */ /* 0x000ee20008000800 */
[----:B----4-:R-:W-:-:S02]  /*a6c0*/  LOP3.LUT R6, R0, 0x96, RZ, 0xfc, !PT ;  /* 0x0000009600067812 */ /* 0x010fc400078efcff */
[----:B-1----:R-:W-:Y:S01]  /*a6d0*/  ISETP.LT.AND P3, PT, R11, UR6, !P0 ;  /* 0x000000060b007c0c */ /* 0x002fe2000c761270 */
[----:B------:R-:W1:Y:S01]  /*a6e0*/  LDCU UR6, c[0x0][0x39c] ;  /* 0x00007380ff0677ac */ /* 0x000e620008000800 */
[----:B--2---:R-:W-:Y:S01]  /*a6f0*/  LEA.HI.X.SX32 R29, R3, R8, 0x1, P6 ;  /* 0x00000008031d7211 */ /* 0x004fe200030f0eff */
[----:B------:R-:W-:-:S04]  /*a700*/  IMAD R3, R9, 0x2, R3 ;  /* 0x0000000209037824 */ /* 0x000fc800078e0203 */
[----:B------:R2:W-:Y:S01]  /*a710*/  @P4 STG.E.U16 desc[UR26][R28.64], R7 ;  /* 0x000000071c004986 */ /* 0x0005e2000c10151a */
[----:B------:R-:W-:Y:S01]  /*a720*/  LEA R30, P6, R3, R2, 0x1 ;  /* 0x00000002031e7211 */ /* 0x000fe200078c08ff */
[----:B------:R-:W-:Y:S01]  /*a730*/  IMAD R11, R9, 0x2, R3 ;  /* 0x00000002090b7824 */ /* 0x000fe200078e0203 */
[----:B0-----:R-:W-:Y:S01]  /*a740*/  ISETP.LT.AND P4, PT, R6, UR5, !P0 ;  /* 0x0000000506007c0c */ /* 0x001fe2000c781270 */
[----:B------:R-:W0:Y:S01]  /*a750*/  LDCU UR5, c[0x0][0x39c] ;  /* 0x00007380ff0577ac */ /* 0x000e220008000800 */
[----:B------:R-:W-:Y:S02]  /*a760*/  LEA.HI.X.SX32 R31, R3, R8, 0x1, P6 ;  /* 0x00000008031f7211 */ /* 0x000fe400030f0eff */
[C---:B------:R-:W-:Y:S02]  /*a770*/  LEA R4, P6, R11.reuse, R2, 0x1 ;  /* 0x000000020b047211 */ /* 0x040fe400078c08ff */
[----:B------:R-:W-:Y:S02]  /*a780*/  LOP3.LUT R3, R0, 0x98, RZ, 0xfc, !PT ;  /* 0x0000009800037812 */ /* 0x000fe400078efcff */
[----:B------:R-:W-:Y:S01]  /*a790*/  LEA.HI.X.SX32 R5, R11, R8, 0x1, P6 ;  /* 0x000000080b057211 */ /* 0x000fe200030f0eff */
[----:B------:R-:W-:Y:S01]  /*a7a0*/  IMAD R11, R9, 0x2, R11 ;  /* 0x00000002090b7824 */ /* 0x000fe200078e020b */
[----:B--2---:R-:W-:-:S02]  /*a7b0*/  PRMT R29, R7, 0x7632, R29 ;  /* 0x00007632071d7816 */ /* 0x004fc4000000001d */
[----:B------:R-:W-:-:S03]  /*a7c0*/  LOP3.LUT R28, R0, 0x9a, RZ, 0xfc, !PT ;  /* 0x0000009a001c7812 */ /* 0x000fc600078efcff */
[----:B------:R2:W-:Y:S01]  /*a7d0*/  @P5 STG.E.U16 desc[UR26][R30.64], R29 ;  /* 0x0000001d1e005986 */ /* 0x0005e2000c10151a */
[----:B---3--:R-:W-:Y:S01]  /*a7e0*/  ISETP.LT.AND P5, PT, R3, UR4, !P0 ;  /* 0x0000000403007c0c */ /* 0x008fe2000c7a1270 */
[----:B------:R-:W3:Y:S01]  /*a7f0*/  LDCU UR4, c[0x0][0x39c] ;  /* 0x00007380ff0477ac */ /* 0x000ee20008000800 */
[----:B------:R-:W-:Y:S01]  /*a800*/  IMAD R3, R9, 0x2, R11 ;  /* 0x0000000209037824 */ /* 0x000fe200078e020b */
[----:B------:R4:W-:Y:S01]  /*a810*/  @P1 STG.E.U16 desc[UR26][R4.64], R12 ;  /* 0x0000000c04001986 */ /* 0x0009e2000c10151a */
[----:B------:R-:W-:-:S04]  /*a820*/  LEA R6, P1, R11, R2, 0x1 ;  /* 0x000000020b067211 */ /* 0x000fc800078208ff */
[----:B------:R-:W-:Y:S02]  /*a830*/  LEA.HI.X.SX32 R7, R11, R8, 0x1, P1 ;  /* 0x000000080b077211 */ /* 0x000fe400008f0eff */
[----:B0-----:R-:W-:Y:S01]  /*a840*/  ISETP.LT.AND P1, PT, R28, UR5, !P0 ;  /* 0x000000051c007c0c */ /* 0x001fe2000c721270 */
[----:B------:R-:W0:Y:S01]  /*a850*/  LDCU UR5, c[0x0][0x39c] ;  /* 0x00007380ff0577ac */ /* 0x000e220008000800 */
[C---:B------:R-:W-:Y:S02]  /*a860*/  LEA R28, P6, R3.reuse, R2, 0x1 ;  /* 0x00000002031c7211 */ /* 0x040fe400078c08ff */
[----:B--2---:R-:W-:Y:S02]  /*a870*/  PRMT R31, R12, 0x7632, R31 ;  /* 0x000076320c1f7816 */ /* 0x004fe4000000001f */
[----:B------:R-:W-:Y:S01]  /*a880*/  LEA.HI.X.SX32 R29, R3, R8, 0x1, P6 ;  /* 0x00000008031d7211 */ /* 0x000fe200030f0eff */
[----:B------:R-:W-:Y:S01]  /*a890*/  IMAD R3, R9, 0x2, R3 ;  /* 0x0000000209037824 */ /* 0x000fe200078e0203 */
[C---:B------:R-:W-:Y:S01]  /*a8a0*/  LOP3.LUT R11, R0.reuse, 0x9c, RZ, 0xfc, !PT ;  /* 0x0000009c000b7812 */ /* 0x040fe200078efcff */
[----:B------:R2:W-:Y:S01]  /*a8b0*/  @P2 STG.E.U16 desc[UR26][R6.64], R31 ;  /* 0x0000001f06002986 */ /* 0x0005e2000c10151a */
[----:B----4-:R-:W-:-:S02]  /*a8c0*/  LOP3.LUT R5, R0, 0x9e, RZ, 0xfc, !PT ;  /* 0x0000009e00057812 */ /* 0x010fc400078efcff */
[----:B-1----:R-:W-:Y:S01]  /*a8d0*/  ISETP.LT.AND P2, PT, R11, UR6, !P0 ;  /* 0x000000060b007c0c */ /* 0x002fe2000c741270 */
[----:B------:R-:W-:Y:S01]  /*a8e0*/  IMAD R11, R9, 0x2, R3 ;  /* 0x00000002090b7824 */ /* 0x000fe200078e0203 */
[----:B------:R-:W-:Y:S01]  /*a8f0*/  LEA R4, P6, R3, R2, 0x1 ;  /* 0x0000000203047211 */ /* 0x000fe200078c08ff */
[----:B------:R1:W-:Y:S01]  /*a900*/  @P3 STG.E.U16 desc[UR26][R28.64], R13 ;  /* 0x0000000d1c003986 */ /* 0x0003e2000c10151a */
[----:B---3--:R-:W-:Y:S01]  /*a910*/  ISETP.LT.AND P3, PT, R5, UR4, !P0 ;  /* 0x0000000405007c0c */ /* 0x008fe2000c761270 */
[----:B------:R-:W3:Y:S01]  /*a920*/  LDCU UR4, c[0x0][0x39c] ;  /* 0x00007380ff0477ac */ /* 0x000ee20008000800 */
[----:B------:R-:W-:Y:S02]  /*a930*/  LEA.HI.X.SX32 R5, R3, R8, 0x1, P6 ;  /* 0x0000000803057211 */ /* 0x000fe400030f0eff */
[----:B------:R-:W-:Y:S01]  /*a940*/  LOP3.LUT R3, R0, 0xa0, RZ, 0xfc, !PT ;  /* 0x000000a000037812 */ /* 0x000fe200078efcff */
[----:B------:R-:W4:Y:S01]  /*a950*/  LDCU UR6, c[0x0][0x39c] ;  /* 0x00007380ff0677ac */ /* 0x000f220008000800 */
[----:B--2---:R-:W-:-:S04]  /*a960*/  LEA R6, P6, R11, R2, 0x1 ;  /* 0x000000020b067211 */ /* 0x004fc800078c08ff */
[----:B------:R-:W-:Y:S01]  /*a970*/  LEA.HI.X.SX32 R7, R11, R8, 0x1, P6 ;  /* 0x000000080b077211 */ /* 0x000fe200030f0eff */
[----:B------:R-:W-:Y:S01]  /*a980*/  IMAD R11, R9, 0x2, R11 ;  /* 0x00000002090b7824 */ /* 0x000fe200078e020b */
[----:B-1----:R-:W-:Y:S02]  /*a990*/  PRMT R29, R13, 0x7632, R29 ;  /* 0x000076320d1d7816 */ /* 0x002fe4000000001d */
[----:B------:R-:W-:-:S03]  /*a9a0*/  LOP3.LUT R28, R0, 0xa2, RZ, 0xfc, !PT ;  /* 0x000000a2001c7812 */ /* 0x000fc600078efcff */
        /* <DEDUP_REMOVED lines=8> */
[----:B-1----:R-:W-:Y:S02]  /*aa30*/  PRMT R5, R14, 0x7632, R5 ;  /* 0x000076320e057816 */ /* 0x002fe40000000005 */
[----:B------:R-:W-:Y:S02]  /*aa40*/  LEA R4, P6, R3, R2, 0x1 ;  /* 0x0000000203047211 */ /* 0x000fe400078c08ff */
[----:B---3--:R-:W-:Y:S01]  /*aa50*/  ISETP.LT.AND P5, PT, R28, UR4, !P0 ;  /* 0x000000041c007c0c */ /* 0x008fe2000c7a1270 */
[----:B------:R1:W-:Y:S01]  /*aa60*/  @P1 STG.E.U16 desc[UR26][R12.64], R5 ;  /* 0x000000050c001986 */ /* 0x0003e2000c10151a */
[----:B------:R-:W3:Y:S01]  /*aa70*/  LDCU UR4, c[0x0][0x39c] ;  /* 0x00007380ff0477ac */ /* 0x000ee20008000800 */
[----:B----4-:R-:W-:-:S02]  /*aa80*/  ISETP.LT.AND P1, PT, R11, UR6, !P0 ;  /* 0x000000060b007c0c */ /* 0x010fc4000c721270 */
[C---:B--2---:R-:W-:Y:S01]  /*aa90*/  LOP3.LUT R7, R0.reuse, 0xa6, RZ, 0xfc, !PT ;  /* 0x000000a600077812 */ /* 0x044fe200078efcff */
[----:B------:R-:W2:Y:S01]  /*aaa0*/  LDCU UR6, c[0x0][0x39c] ;  /* 0x00007380ff0677ac */ /* 0x000ea20008000800 */
[----:B------:R-:W-:Y:S02]  /*aab0*/  LOP3.LUT R14, R0, 0xaa, RZ, 0xfc, !PT ;  /* 0x000000aa000e7812 */ /* 0x000fe400078efcff */
[----:B-1----:R-:W-:Y:S01]  /*aac0*/  LEA.HI.X.SX32 R5, R3, R8, 0x1, P6 ;  /* 0x0000000803057211 */ /* 0x002fe200030f0eff */
        /* <DEDUP_REMOVED lines=11> */
[----:B-1----:R-:W-:-:S02]  /*ab80*/  PRMT R5, R15, 0x7632, R5 ;  /* 0x000076320f057816 */ /* 0x002fc40000000005 */
[----:B------:R-:W-:-:S03]  /*ab90*/  PRMT R15, R41, 0x7632, R15 ;  /* 0x00007632290f7816 */ /* 0x000fc6000000000f */
[----:B------:R1:W-:Y:S01]  /*aba0*/  @P3 STG.E.U16 desc[UR26][R6.64], R5 ;  /* 0x0000000506003986 */ /* 0x0003e2000c10151a */
[----:B---3--:R-:W-:Y:S01]  /*abb0*/  ISETP.LT.AND P3, PT, R3, UR4, !P0 ;  /* 0x0000000403007c0c */ /* 0x008fe2000c761270 */
[----:B------:R-:W3:Y:S01]  /*abc0*/  LDCU UR4, c[0x0][0x39c] ;  /* 0x00007380ff0477ac */ /* 0x000ee20008000800 */
[----:B------:R-:W-:Y:S01]  /*abd0*/  IMAD R3, R9, 0x2, R11 ;  /* 0x0000000209037824 */ /* 0x000fe200078e020b */
[----:B------:R4:W-:Y:S01]  /*abe0*/  @P4 STG.E.U16 desc[UR26][R12.64], R16 ;  /* 0x000000100c004986 */ /* 0x0009e2000c10151a */
[----:B------:R-:W-:-:S04]  /*abf0*/  LEA R4, P4, R11, R2, 0x1 ;  /* 0x000000020b047211 */ /* 0x000fc800078808ff */
[----:B-1----:R-:W-:Y:S02]  /*ac00*/  LEA.HI.X.SX32 R5, R11, R8, 0x1, P4 ;  /* 0x000000080b057211 */ /* 0x002fe400020f0eff */
[----:B------:R-:W-:Y:S02]  /*ac10*/  PRMT R7, R16, 0x7632, R7 ;  /* 0x0000763210077816 */ /* 0x000fe40000000007 */
[----:B------:R-:W-:Y:S02]  /*ac20*/  LEA R6, P6, R3, R2, 0x1 ;  /* 0x0000000203067211 */ /* 0x000fe400078c08ff */
[----:B------:R-:W-:Y:S01]  /*ac30*/  LOP3.LUT R11, R0, 0xac, RZ, 0xfc, !PT ;  /* 0x000000ac000b7812 */ /* 0x000fe200078efcff */
[----:B------:R1:W-:Y:S01]  /*ac40*/  @P5 STG.E.U16 desc[UR26][R4.64], R7 ;  /* 0x0000000704005986 */ /* 0x0003e2000c10151a */
[----:B0-----:R-:W-:Y:S01]  /*ac50*/  ISETP.LT.AND P4, PT, R14, UR5, !P0 ;  /* 0x000000050e007c0c */ /* 0x001fe2000c781270 */
[----:B------:R-:W0:Y:S01]  /*ac60*/  LDCU UR5, c[0x0][0x39c] ;  /* 0x00007380ff0577ac */ /* 0x000e220008000800 */
[----:B--2---:R-:W-:-:S02]  /*ac70*/  ISETP.LT.AND P5, PT, R11, UR6, !P0 ;  /* 0x000000060b007c0c */ /* 0x004fc4000c7a1270 */
[C---:B----4-:R-:W-:Y:S01]  /*ac80*/  LOP3.LUT R13, R0.reuse, 0xae, RZ, 0xfc, !PT ;  /* 0x000000ae000d7812 */ /* 0x050fe200078efcff */
[----:B------:R-:W2:Y:S01]  /*ac90*/  LDCU UR6, c[0x0][0x39c] ;  /* 0x00007380ff0677ac */ /* 0x000ea20008000800 */
[C---:B------:R-:W-:Y:S02]  /*aca0*/  LOP3.LUT R14, R0.reuse, 0xb2, RZ, 0xfc, !PT ;  /* 0x000000b2000e7812 */ /* 0x040fe400078efcff */
[----:B------:R-:W-:Y:S02]  /*acb0*/  LOP3.LUT R16, R0, 0xfe, RZ, 0xfc, !PT ;  /* 0x000000fe00107812 */ /* 0x000fe400078efcff */
[----:B-1----:R-:W-:Y:S01]  /*acc0*/  LEA.HI.X.SX32 R7, R3, R8, 0x1, P6 ;  /* 0x0000000803077211 */ /* 0x002fe200030f0eff */
[----:B------:R-:W-:-:S04]  /*acd0*/  IMAD R3, R9, 0x2, R3 ;  /* 0x0000000209037824 */ /* 0x000fc800078e0203 */
[----:B------:R-:W-:Y:S01]  /*ace0*/  IMAD R11, R9, 0x2, R3 ;  /* 0x00000002090b7824 */ /* 0x000fe200078e0203 */
[----:B------:R-:W-:Y:S01]  /*acf0*/  LEA R12, P6, R3, R2, 0x1 ;  /* 0x00000002030c7211 */ /* 0x000fe200078c08ff */
[----:B------:R1:W-:Y:S01]  /*ad00*/  @P1 STG.E.U16 desc[UR26][R6.64], R17 ;  /* 0x0000001106001986 */ /* 0x0003e2000c10151a */
[----:B---3--:R-:W-:Y:S01]  /*ad10*/  ISETP.LT.AND P1, PT, R13, UR4, !P0 ;  /* 0x000000040d007c0c */ /* 0x008fe2000c721270 */
[----:B------:R-:W3:Y:S01]  /*ad20*/  LDCU UR4, c[0x0][0x39c] ;  /* 0x00007380ff0477ac */ /* 0x000ee20008000800 */
[----:B------:R-:W-:Y:S02]  /*ad30*/  LEA.HI.X.SX32 R13, R3, R8, 0x1, P6 ;  /* 0x00000008030d7211 */ /* 0x000fe400030f0eff */
[C---:B------:R-:W-:Y:S02]  /*ad40*/  LEA R4, P6, R11.reuse, R2, 0x1 ;  /* 0x000000020b047211 */ /* 0x040fe400078c08ff */
[----:B------:R-:W-:Y:S02]  /*ad50*/  LOP3.LUT R3, R0, 0xb0, RZ, 0xfc, !PT ;  /* 0x000000b000037812 */ /* 0x000fe400078efcff */
[----:B------:R-:W-:Y:S01]  /*ad60*/  LEA.HI.X.SX32 R5, R11, R8, 0x1, P6 ;  /* 0x000000080b057211 */ /* 0x000fe200030f0eff */
[----:B------:R-:W-:Y:S01]  /*ad70*/  IMAD R11, R9, 0x2, R11 ;  /* 0x00000002090b7824 */ /* 0x000fe200078e020b */
[----:B-1----:R-:W-:-:S05]  /*ad80*/  PRMT R7, R17, 0x7632, R7 ;  /* 0x0000763211077816 */ /* 0x002fca0000000007 */
[----:B------:R1:W-:Y:S01]  /*ad90*/  @P2 STG.E.U16 desc[UR26][R12.64], R7 ;  /* 0x000000070c002986 */ /* 0x0003e2000c10151a */
[----:B0-----:R-:W-:Y:S01]  /*ada0*/  ISETP.LT.AND P2, PT, R3, UR5, !P0 ;  /* 0x0000000503007c0c */ /* 0x001fe2000c741270 */
[----:B------:R-:W0:Y:S01]  /*adb0*/  LDCU UR5, c[0x0][0x39c] ;  /* 0x00007380ff0577ac */ /* 0x000e220008000800 */
        /* <DEDUP_REMOVED lines=8> */
[----:B---3--:R-:W-:Y:S01]  /*ae40*/  ISETP.LT.AND P3, PT, R14, UR4, !P0 ;  /* 0x000000040e007c0c */ /* 0x008fe2000c761270 */
[----:B------:R-:W3:Y:S01]  /*ae50*/  LDCU UR4, c[0x0][0x39c] ;  /* 0x00007380ff0477ac */ /* 0x000ee20008000800 */
[----:B--2---:R-:W-:-:S02]  /*ae60*/  ISETP.LT.AND P4, PT, R11, UR6, !P0 ;  /* 0x000000060b007c0c */ /* 0x004fc4000c781270 */
[C---:B----4-:R-:W-:Y:S01]  /*ae70*/  LOP3.LUT R5, R0.reuse, 0xb6, RZ, 0xfc, !PT ;  /* 0x000000b600057812 */ /* 0x050fe200078efcff */
        /* <DEDUP_REMOVED lines=14> */
[----:B-1----:R-:W-:-:S05]  /*af60*/  PRMT R13, R19, 0x7632, R13 ;  /* 0x00007632130d7816 */ /* 0x002fca000000000d */
        /* <DEDUP_REMOVED lines=60> */
[----:B------:R1:W4:Y:S04]  /*b330*/  LDS.128 R20, [R10+UR13+0x800] ;  /* 0x0008000d0a147984 */ /* 0x0003280008000c00 */
[----:B------:R5:W-:Y:S01]  /*b340*/  @P4 STG.E.U16 desc[UR26][R12.64], R7 ;  /* 0x000000070c004986 */ /* 0x000be2000c10151a */
[----:B---3--:R-:W-:Y:S01]  /*b350*/  ISETP.LT.AND P4, PT, R3, UR4, !P0 ;  /* 0x0000000403007c0c */ /* 0x008fe2000c781270 */
[----:B------:R-:W3:Y:S01]  /*b360*/  LDCU UR4, c[0x0][0x39c] ;  /* 0x00007380ff0477ac */ /* 0x000ee20008000800 */
[----:B------:R-:W-:Y:S01]  /*b370*/  IMAD R3, R9, 0x2, R11 ;  /* 0x0000000209037824 */ /* 0x000fe200078e020b */
[----:B------:R0:W-:Y:S01]  /*b380*/  @P5 STG.E.U16 desc[UR26][R4.64], R24 ;  /* 0x0000001804005986 */ /* 0x0001e2000c10151a */
[----:B------:R-:W-:Y:S02]  /*b390*/  LEA R6, P5, R11, R2, 0x1 ;  /* 0x000000020b067211 */ /* 0x000fe400078a08ff */
[----:B-1----:R-:W-:-:S02]  /*b3a0*/  LOP3.LUT R10, R0, 0xf4, RZ, 0xfc, !PT ;  /* 0x000000f4000a7812 */ /* 0x002fc400078efcff */
[----:B-----5:R-:W-:Y:S02]  /*b3b0*/  LEA.HI.X.SX32 R7, R11, R8, 0x1, P5 ;  /* 0x000000080b077211 */ /* 0x020fe400028f0eff */
[----:B------:R-:W-:Y:S02]  /*b3c0*/  PRMT R13, R24, 0x7632, R13 ;  /* 0x00007632180d7816 */ /* 0x000fe4000000000d */
[----:B------:R-:W-:Y:S02]  /*b3d0*/  LEA R12, P6, R3, R2, 0x1 ;  /* 0x00000002030c7211 */ /* 0x000fe400078c08ff */
[----:B------:R-:W-:Y:S01]  /*b3e0*/  LOP3.LUT R11, R0, 0xcc, RZ, 0xfc, !PT ;  /* 0x000000cc000b7812 */ /* 0x000fe200078efcff */
[----:B------:R1:W-:Y:S01]  /*b3f0*/  @P1 STG.E.U16 desc[UR26][R6.64], R13 ;  /* 0x0000000d06001986 */ /* 0x0003e2000c10151a */
[----:B0-----:R-:W-:Y:S01]  /*b400*/  ISETP.LT.AND P5, PT, R14, UR5, !P0 ;  /* 0x000000050e007c0c */ /* 0x001fe2000c7a1270 */
[----:B------:R-:W0:Y:S01]  /*b410*/  LDCU UR5, c[0x0][0x39c] ;  /* 0x00007380ff0577ac */ /* 0x000e220008000800 */
[----:B--2---:R-:W-:-:S02]  /*b420*/  ISETP.LT.AND P1, PT, R11, UR6, !P0 ;  /* 0x000000060b007c0c */ /* 0x004fc4000c721270 */
[C---:B------:R-:W-:Y:S01]  /*b430*/  LOP3.LUT R5, R0.reuse, 0xce, RZ, 0xfc, !PT ;  /* 0x000000ce00057812 */ /* 0x040fe200078efcff */
        /* <DEDUP_REMOVED lines=29> */
[C---:B-----5:R-:W-:Y:S01]  /*b610*/  LOP3.LUT R7, R0.reuse, 0xd6, RZ, 0xfc, !PT ;  /* 0x000000d600077812 */ /* 0x060fe200078efcff */
        /* <DEDUP_REMOVED lines=101> */
[----:B------:R-:W-:Y:S01]  /*bc70*/  LOP3.LUT R3, R0, 0xf0, RZ, 0xfc, !PT ;  /* 0x000000f000037812 */ /* 0x000fe200078efcff */
[----:B------:R5:W-:Y:S01]  /*bc80*/  @P4 STG.E.U16 desc[UR26][R6.64], R15 ;  /* 0x0000000f06004986 */ /* 0x000be2000c10151a */
[----:B------:R-:W-:Y:S01]  /*bc90*/  LEA.HI.X.SX32 R13, R11, R8, 0x1, P6 ;  /* 0x000000080b0d7211 */ /* 0x000fe200030f0eff */
[----:B------:R-:W-:Y:S01]  /*bca0*/  IMAD R11, R9, 0x2, R11 ;  /* 0x00000002090b7824 */ /* 0x000fe200078e020b */
[----:B0-----:R-:W-:Y:S01]  /*bcb0*/  ISETP.LT.AND P4, PT, R3, UR5, !P0 ;  /* 0x0000000503007c0c */ /* 0x001fe2000c781270 */
[----:B------:R-:W0:Y:S02]  /*bcc0*/  LDCU UR5, c[0x0][0x39c] ;  /* 0x00007380ff0577ac */ /* 0x000e240008000800 */
[----:B------:R0:W-:Y:S01]  /*bcd0*/  @P5 STG.E.U16 desc[UR26][R12.64], R42 ;  /* 0x0000002a0c005986 */ /* 0x0001e2000c10151a */
[----:B-1----:R-:W-:Y:S01]  /*bce0*/  LEA R4, P5, R11, R2, 0x1 ;  /* 0x000000020b047211 */ /* 0x002fe200078a08ff */
[----:B------:R-:W-:-:S03]  /*bcf0*/  IMAD R3, R9, 0x2, R11 ;  /* 0x0000000209037824 */ /* 0x000fc600078e020b */
[----:B------:R-:W-:Y:S02]  /*bd00*/  LEA.HI.X.SX32 R5, R11, R8, 0x1, P5 ;  /* 0x000000080b057211 */ /* 0x000fe400028f0eff */
[----:B-----5:R-:W-:Y:S02]  /*bd10*/  PRMT R7, R42, 0x7632, R7 ;  /* 0x000076322a077816 */ /* 0x020fe40000000007 */
[----:B------:R-:W-:Y:S02]  /*bd20*/  LEA R6, P6, R3, R2, 0x1 ;  /* 0x0000000203067211 */ /* 0x000fe400078c08ff */
[----:B------:R-:W-:Y:S01]  /*bd30*/  LOP3.LUT R11, R0, 0xf6, RZ, 0xfc, !PT ;  /* 0x000000f6000b7812 */ /* 0x000fe200078efcff */
[----:B------:R1:W-:Y:S01]  /*bd40*/  @P1 STG.E.U16 desc[UR26][R4.64], R7 ;  /* 0x0000000704001986 */ /* 0x0003e2000c10151a */
[----:B--2---:R-:W-:Y:S01]  /*bd50*/  ISETP.LT.AND P1, PT, R10, UR6, !P0 ;  /* 0x000000060a007c0c */ /* 0x004fe2000c721270 */
[----:B------:R-:W2:Y:S01]  /*bd60*/  LDCU UR6, c[0x0][0x39c] ;  /* 0x00007380ff0677ac */ /* 0x000ea20008000800 */
[----:B---3--:R-:W-:-:S02]  /*bd70*/  ISETP.LT.AND P5, PT, R14, UR4, !P0 ;  /* 0x000000040e007c0c */ /* 0x008fc4000c7a1270 */
[----:B0-----:R-:W-:Y:S01]  /*bd80*/  LOP3.LUT R12, R0, 0xf8, RZ, 0xfc, !PT ;  /* 0x000000f8000c7812 */ /* 0x001fe200078efcff */
[----:B------:R-:W0:Y:S01]  /*bd90*/  LDCU UR4, c[0x0][0x39c] ;  /* 0x00007380ff0477ac */ /* 0x000e220008000800 */
[----:B-1----:R-:W-:Y:S01]  /*bda0*/  LEA.HI.X.SX32 R7, R3, R8, 0x1, P6 ;  /* 0x0000000803077211 */ /* 0x002fe200030f0eff */
[----:B------:R-:W-:-:S04]  /*bdb0*/  IMAD R3, R9, 0x2, R3 ;  /* 0x0000000209037824 */ /* 0x000fc800078e0203 */
[----:B------:R-:W-:Y:S01]  /*bdc0*/  IMAD R13, R9, 0x2, R3 ;  /* 0x00000002090d7824 */ /* 0x000fe200078e0203 */
[----:B------:R-:W-:Y:S01]  /*bdd0*/  LEA R10, P6, R3, R2, 0x1 ;  /* 0x00000002030a7211 */ /* 0x000fe200078c08ff */
[----:B------:R1:W-:Y:S01]  /*bde0*/  @P2 STG.E.U16 desc[UR26][R6.64], R43 ;  /* 0x0000002b06002986 */ /* 0x0003e2000c10151a */
[----:B------:R-:W-:Y:S01]  /*bdf0*/  ISETP.LT.AND P2, PT, R11, UR5, !P0 ;  /* 0x000000050b007c0c */ /* 0x000fe2000c741270 */
[----:B------:R-:W3:Y:S01]  /*be00*/  LDCU UR5, c[0x0][0x39c] ;  /* 0x00007380ff0577ac */ /* 0x000ee20008000800 */
[----:B------:R-:W-:Y:S01]  /*be10*/  LEA.HI.X.SX32 R11, R3, R8, 0x1, P6 ;  /* 0x00000008030b7211 */ /* 0x000fe200030f0eff */
[----:B------:R-:W-:Y:S01]  /*be20*/  IMAD R3, R9, 0x2, R13 ;  /* 0x0000000209037824 */ /* 0x000fe200078e020d */
[----:B------:R-:W-:-:S04]  /*be30*/  LEA R4, P6, R13, R2, 0x1 ;  /* 0x000000020d047211 */ /* 0x000fc800078c08ff */
[----:B------:R-:W-:Y:S01]  /*be40*/  LEA.HI.X.SX32 R5, R13, R8, 0x1, P6 ;  /* 0x000000080d057211 */ /* 0x000fe200030f0eff */
[----:B------:R-:W-:Y:S01]  /*be50*/  IMAD R13, R9, 0x2, R3 ;  /* 0x00000002090d7824 */ /* 0x000fe200078e0203 */
[----:B-1----:R-:W-:-:S03]  /*be60*/  PRMT R7, R43, 0x7632, R7 ;  /* 0x000076322b077816 */ /* 0x002fc60000000007 */
[----:B------:R-:W-:Y:S02]  /*be70*/  IMAD R15, R9, 0x2, R13 ;  /* 0x00000002090f7824 */ /* 0x000fe400078e020d */
[----:B------:R1:W-:Y:S01]  /*be80*/  @P3 STG.E.U16 desc[UR26][R10.64], R7 ;  /* 0x000000070a003986 */ /* 0x0003e2000c10151a */
[----:B0-----:R-:W-:Y:S01]  /*be90*/  ISETP.LT.AND P3, PT, R12, UR4, !P0 ;  /* 0x000000040c007c0c */ /* 0x001fe2000c761270 */
[----:B------:R-:W0:Y:S01]  /*bea0*/  LDCU UR4, c[0x0][0x39c] ;  /* 0x00007380ff0477ac */ /* 0x000e220008000800 */
[C---:B------:R-:W-:Y:S01]  /*beb0*/  LOP3.LUT R12, R0.reuse, 0xfa, RZ, 0xfc, !PT ;  /* 0x000000fa000c7812 */ /* 0x040fe200078efcff */
[----:B----4-:R4:W-:Y:S01]  /*bec0*/  @P4 STG.E.U16 desc[UR26][R4.64], R20 ;  /* 0x0000001404004986 */ /* 0x0109e2000c10151a */
[C---:B------:R-:W-:Y:S02]  /*bed0*/  LEA R6, P4, R3.reuse, R2, 0x1 ;  /* 0x0000000203067211 */ /* 0x040fe400078808ff */
[----:B------:R-:W-:Y:S02]  /*bee0*/  LOP3.LUT R0, R0, 0xfc, RZ, 0xfc, !PT ;  /* 0x000000fc00007812 */ /* 0x000fe400078efcff */
[----:B-1----:R-:W-:Y:S01]  /*bef0*/  LEA.HI.X.SX32 R7, R3, R8, 0x1, P4 ;  /* 0x0000000803077211 */ /* 0x002fe200020f0eff */
[----:B------:R-:W-:Y:S01]  /*bf00*/  IMAD R3, R9, 0x2, R15 ;  /* 0x0000000209037824 */ /* 0x000fe200078e020f */
[----:B---3--:R-:W-:-:S02]  /*bf10*/  ISETP.LT.AND P4, PT, R12, UR5, !P0 ;  /* 0x000000050c007c0c */ /* 0x008fc4000c781270 */
[----:B----4-:R-:W-:Y:S01]  /*bf20*/  PRMT R5, R20, 0x7632, R5 ;  /* 0x0000763214057816 */ /* 0x010fe20000000005 */
[----:B------:R-:W-:Y:S01]  /*bf30*/  IMAD R17, R9, 0x2, R3 ;  /* 0x0000000209117824 */ /* 0x000fe200078e0203 */
[----:B------:R-:W-:-:S03]  /*bf40*/  LEA R10, P6, R15, R2, 0x1 ;  /* 0x000000020f0a7211 */ /* 0x000fc600078c08ff */
[----:B------:R1:W-:Y:S01]  /*bf50*/  @P5 STG.E.U16 desc[UR26][R6.64], R5 ;  /* 0x0000000506005986 */ /* 0x0003e2000c10151a */
[----:B------:R-:W-:Y:S01]  /*bf60*/  LEA R4, P5, R13, R2, 0x1 ;  /* 0x000000020d047211 */ /* 0x000fe200078a08ff */
[----:B------:R-:W-:Y:S01]  /*bf70*/  IMAD R19, R9, 0x2, R17 ;  /* 0x0000000209137824 */ /* 0x000fe200078e0211 */
[----:B------:R-:W-:Y:S02]  /*bf80*/  LEA.HI.X.SX32 R11, R15, R8, 0x1, P6 ;  /* 0x000000080f0b7211 */ /* 0x000fe400030f0eff */
[----:B------:R-:W-:Y:S01]  /*bf90*/  LEA R14, P6, R17, R2, 0x1 ;  /* 0x00000002110e7211 */ /* 0x000fe200078c08ff */
[----:B------:R-:W-:-:S03]  /*bfa0*/  IMAD R9, R9, 0x2, R19 ;  /* 0x0000000209097824 */ /* 0x000fc600078e0213 */
[-C--:B------:R-:W-:Y:S02]  /*bfb0*/  LEA.HI.X.SX32 R15, R17, R8.reuse, 0x1, P6 ;  /* 0x00000008110f7211 */ /* 0x080fe400030f0eff */
[----:B-1----:R-:W-:Y:S02]  /*bfc0*/  LEA.HI.X.SX32 R5, R13, R8, 0x1, P5 ;  /* 0x000000080d057211 */ /* 0x002fe400028f0eff */
[----:B------:R-:W-:-:S03]  /*bfd0*/  LEA R12, P5, R3, R2, 0x1 ;  /* 0x00000002030c7211 */ /* 0x000fc600078a08ff */
[----:B------:R1:W-:Y:S01]  /*bfe0*/  @P1 STG.E.U16 desc[UR26][R4.64], R21 ;  /* 0x0000001504001986 */ /* 0x0003e2000c10151a */
[----:B------:R-:W-:Y:S02]  /*bff0*/  LEA.HI.X.SX32 R13, R3, R8, 0x1, P5 ;  /* 0x00000008030d7211 */ /* 0x000fe400028f0eff */
[-C--:B------:R-:W-:Y:S02]  /*c000*/  LEA R6, P5, R9, R2.reuse, 0x1 ;  /* 0x0000000209067211 */ /* 0x080fe400078a08ff */
[----:B------:R-:W-:Y:S02]  /*c010*/  LEA R2, P6, R19, R2, 0x1 ;  /* 0x0000000213027211 */ /* 0x000fe400078c08ff */
[----:B------:R-:W-:Y:S02]  /*c020*/  LEA.HI.X.SX32 R7, R9, R8, 0x1, P5 ;  /* 0x0000000809077211 */ /* 0x000fe400028f0eff */
[----:B--2---:R-:W-:Y:S02]  /*c030*/  ISETP.LT.AND P5, PT, R16, UR6, !P0 ;  /* 0x0000000610007c0c */ /* 0x004fe4000c7a1270 */
[----:B0-----:R-:W-:-:S02]  /*c040*/  ISETP.LT.AND P0, PT, R0, UR4, !P0 ;  /* 0x0000000400007c0c */ /* 0x001fc4000c701270 */
[----:B------:R-:W-:Y:S02]  /*c050*/  PRMT R0, R21, 0x7632, R0 ;  /* 0x0000763215007816 */ /* 0x000fe40000000000 */
[----:B-1----:R-:W-:Y:S02]  /*c060*/  PRMT R5, R22, 0x7632, R5 ;  /* 0x0000763216057816 */ /* 0x002fe40000000005 */
[----:B------:R-:W-:Y:S01]  /*c070*/  LEA.HI.X.SX32 R3, R19, R8, 0x1, P6 ;  /* 0x0000000813037211 */ /* 0x000fe200030f0eff */
[----:B------:R0:W-:Y:S01]  /*c080*/  @P2 STG.E.U16 desc[UR26][R10.64], R0 ;  /* 0x000000000a002986 */ /* 0x0001e2000c10151a */
[----:B------:R-:W-:-:S03]  /*c090*/  PRMT R8, R23, 0x7632, R8 ;  /* 0x0000763217087816 */ /* 0x000fc60000000008 */
[----:B------:R0:W-:Y:S04]  /*c0a0*/  @P3 STG.E.U16 desc[UR26][R12.64], R22 ;  /* 0x000000160c003986 */ /* 0x0001e8000c10151a */
[----:B------:R0:W-:Y:S04]  /*c0b0*/  @P4 STG.E.U16 desc[UR26][R14.64], R5 ;  /* 0x000000050e004986 */ /* 0x0001e8000c10151a */
[----:B------:R0:W-:Y:S04]  /*c0c0*/  @P0 STG.E.U16 desc[UR26][R2.64], R23 ;  /* 0x0000001702000986 */ /* 0x0001e8000c10151a */
[----:B------:R0:W-:Y:S01]  /*c0d0*/  @P5 STG.E.U16 desc[UR26][R6.64], R8 ;  /* 0x0000000806005986 */ /* 0x0001e2000c10151a */
[----:B------:R-:W-:Y:S06]  /*c0e0*/  BAR.SYNC.DEFER_BLOCKING 0x0 ;  /* 0x0000000000007b1d */ /* 0x000fec0000010000 */
[----:B------:R-:W-:Y:S05]  /*c0f0*/  BRA.U UP0, `(.L_x_13) ;  /* 0x0000000100a07547 */ /* 0x000fea000b800000 */
[----:B------:R-:W1:Y:S01]  /*c100*/  S2UR UR6, SR_CgaCtaId ;  /* 0x00000000000679c3 */ /* 0x000e620000008800 */
[----:B------:R-:W-:Y:S01]  /*c110*/  NOP ;  /* 0x0000000000007918 */ /* 0x000fe20000000000 */
[----:B------:R-:W-:Y:S01]  /*c120*/  UMOV UR4, 0x50 ;  /* 0x0000005000047882 */ /* 0x000fe20000000000 */
[----:B0-----:R-:W-:Y:S02]  /*c130*/  IMAD.U32 R0, RZ, RZ, UR12 ;  /* 0x0000000cff007e24 */ /* 0x001fe4000f8e00ff */
[----:B------:R-:W-:Y:S02]  /*c140*/  IMAD.MOV.U32 R3, RZ, RZ, 0xff ;  /* 0x000000ffff037424 */ /* 0x000fe400078e00ff */
[----:B------:R-:W-:Y:S01]  /*c150*/  IMAD.MOV.U32 R7, RZ, RZ, 0x1 ;  /* 0x00000001ff077424 */ /* 0x000fe200078e00ff */
[----:B------:R-:W-:-:S04]  /*c160*/  LOP3.LUT R0, R0, 0xffff, RZ, 0xc0, !PT ;  /* 0x0000ffff00007812 */ /* 0x000fc800078ec0ff */
[----:B------:R-:W-:-:S05]  /*c170*/  SHF.R.U32.HI R0, RZ, 0x5, R0 ;  /* 0x00000005ff007819 */ /* 0x000fca0000011600 */
[----:B------:R-:W-:Y:S01]  /*c180*/  VIADD R2, R0, 0x10 ;  /* 0x0000001000027836 */ /* 0x000fe20000000000 */
[----:B------:R-:W-:Y:S01]  /*c190*/  SHF.L.U32 R0, R3, R0, RZ ;  /* 0x0000000003007219 */ /* 0x000fe200000006ff */
[----:B-1----:R-:W-:-:S03]  /*c1a0*/  ULEA UR6, UR6, UR4, 0x18 ;  /* 0x0000000406067291 */ /* 0x002fc6000f8ec0ff */
[----:B------:R-:W-:-:S04]  /*c1b0*/  SHF.L.U32 R3, R7, R2, RZ ;  /* 0x0000000207037219 */ /* 0x000fc800000006ff */
[----:B------:R-:W-:Y:S02]  /*c1c0*/  LOP3.LUT R0, R3, R0, RZ, 0xfc, !PT ;  /* 0x0000000003007212 */ /* 0x000fe400078efcff */
[----:B------:R-:W0:Y:S02]  /*c1d0*/  LDS R5, [UR6] ;  /* 0x00000006ff057984 */ /* 0x000e240008000800 */
[C---:B------:R-:W-:Y:S02]  /*c1e0*/  LOP3.LUT R2, R0.reuse, 0xffff, RZ, 0xc0, !PT ;  /* 0x0000ffff00027812 */ /* 0x040fe400078ec0ff */
[----:B0-----:R-:W-:-:S04]  /*c1f0*/  LOP3.LUT R3, R0, 0xffff, R5, 0x80, !PT ;  /* 0x0000ffff00037812 */ /* 0x001fc800078e8005 */
[----:B------:R-:W-:-:S13]  /*c200*/  ISETP.NE.AND P0, PT, R3, R2, PT ;  /* 0x000000020300720c */ /* 0x000fda0003f05270 */
[----:B------:R-:W-:Y:S05]  /*c210*/  @P0 BRA `(.L_x_14) ;  /* 0x0000000000500947 */ /* 0x000fea0003800000 */
[----:B------:R-:W-:Y:S02]  /*c220*/  SHF.R.U32.HI R5, RZ, 0x10, R5 ;  /* 0x00000010ff057819 */ /* 0x000fe40000011605 */
[----:B------:R-:W-:-:S04]  /*c230*/  SHF.R.U32.HI R2, RZ, 0x10, R0 ;  /* 0x00000010ff027819 */ /* 0x000fc80000011600 */
[----:B------:R-:W-:-:S04]  /*c240*/  LOP3.LUT R5, R5, R2, RZ, 0xc0, !PT ;  /* 0x0000000205057212 */ /* 0x000fc800078ec0ff */
[----:B------:R-:W-:-:S13]  /*c250*/  ISETP.NE.AND P0, PT, R5, R2, PT ;  /* 0x000000020500720c */ /* 0x000fda0003f05270 */
[----:B------:R-:W-:Y:S05]  /*c260*/  @P0 BRA `(.L_x_15) ;  /* 0x0000000000300947 */ /* 0x000fea0003800000 */
[----:B------:R-:W-:Y:S01]  /*c270*/  R2UR UR4, R0 ;  /* 0x00000000000472ca */ /* 0x000fe200000e0000 */
[----:B------:R-:W-:Y:S01]  /*c280*/  VOTEU.ANY UR5, UPT, PT ;  /* 0x0000000000057886 */ /* 0x000fe200038e0100 */
[----:B------:R-:W0:Y:S01]  /*c290*/  S2R R0, SR_LANEID ;  /* 0x0000000000007919 */ /* 0x000e220000000000 */
[----:B------:R-:W-:-:S10]  /*c2a0*/  UFLO.U32 UR5, UR5 ;  /* 0x00000005000572bd */ /* 0x000fd400080e0000 */
[----:B------:R-:W-:-:S06]  /*c2b0*/  ULOP3.LUT UR4, URZ, UR4, URZ, 0x33, !UPT ;  /* 0x00000004ff047292 */ /* 0x000fcc000f8e33ff */
[----:B------:R-:W-:-:S04]  /*c2c0*/  IMAD.U32 R2, RZ, RZ, UR4 ;  /* 0x00000004ff027e24 */ /* 0x000fc8000f8e00ff */
[----:B------:R-:W1:Y:S02]  /*c2d0*/  REDUX UR7, R2 ;  /* 0x00000000020773c4 */ /* 0x000e640000000000 */
[----:B------:R2:W-:Y:S01]  /*c2e0*/  UTCATOMSWS.AND URZ, UR4 ;  /* 0x0000000400ff79e3 */ /* 0x0005e20008000000 */
[----:B0-----:R-:W-:Y:S01]  /*c2f0*/  ISETP.EQ.U32.AND P0, PT, R0, UR5, PT ;  /* 0x0000000500007c0c */ /* 0x001fe2000bf02070 */
[----:B-1----:R-:W-:-:S12]  /*c300*/  IMAD.U32 R0, RZ, RZ, UR7 ;  /* 0x00000007ff007e24 */ /* 0x002fd8000f8e00ff */
[----:B------:R2:W-:Y:S01]  /*c310*/  @P0 ATOMS.AND RZ, [UR6], R0 ;  /* 0x00000000ffff098c */ /* 0x0005e2000a800006 */
[----:B------:R-:W-:Y:S05]  /*c320*/  BRA `(.L_x_13) ;  /* 0x0000000000147947 */ /* 0x000fea0003800000 */
.L_x_15:
[----:B------:R-:W-:-:S07]  /*c330*/  MOV R2, 0xc350 ;  /* 0x0000c35000027802 */ /* 0x000fce0000000f00 */
[----:B------:R-:W-:Y:S05]  /*c340*/  CALL.REL.NOINC `($__internal_0_$__cuda_sm10x_tcgen05_guardrail_trap_col_being_dealloced_not_returned_by_alloc) ;  /* 0x00000000002c7944 */ /* 0x000fea0003c00000 */
[----:B------:R-:W-:Y:S05]  /*c350*/  BRA `(.L_x_13) ;  /* 0x0000000000087947 */ /* 0x000fea0003800000 */
.L_x_14:
[----:B------:R-:W-:-:S07]  /*c360*/  MOV R2, 0xc380 ;  /* 0x0000c38000027802 */ /* 0x000fce0000000f00 */
[----:B------:R-:W-:Y:S05]  /*c370*/  CALL.REL.NOINC `($__internal_2_$__cuda_sm10x_tcgen05_guardrail_trap_unallocated_columns_being_dealloced) ;  /* 0x0000000000387944 */ /* 0x000fea0003c00000 */
.L_x_13:
[----:B------:R-:W-:Y:S01]  /*c380*/  NOP ;  /* 0x0000000000007918 */ /* 0x000fe20000000000 */
[----:B--2---:R-:W-:Y:S05]  /*c390*/  EXIT ;  /* 0x000000000000794d */ /* 0x004fea0003800000 */
.L_x_8:
[----:B------:R-:W0:Y:S02]  /*c3a0*/  SYNCS.PHASECHK.TRANS64.TRYWAIT P0, [UR15], R178 ;  /* 0x000000b2ff0075a7 */ /* 0x000e24000800110f */
[----:B0-----:R-:W-:Y:S05]  /*c3b0*/  @!P0 BRA `(.L_x_8) ;  /* 0xfffffffc00f88947 */ /* 0x001fea000383ffff */
[----:B------:R-:W-:Y:S05]  /*c3c0*/  BRA `(.L_x_16) ;  /* 0xffffffa000907947 */ /* 0x000fea000383ffff */
.L_x_12:
[----:B------:R-:W0:Y:S02]  /*c3d0*/  SYNCS.PHASECHK.TRANS64.TRYWAIT P0, [UR15], R4 ;  /* 0x00000004ff0075a7 */ /* 0x000e24000800110f */
[----:B0-----:R-:W-:Y:S05]  /*c3e0*/  @!P0 BRA `(.L_x_12) ;  /* 0xfffffffc00f88947 */ /* 0x001fea000383ffff */
[----:B------:R-:W-:Y:S05]  /*c3f0*/  BRA `(.L_x_11) ;  /* 0xffffffb800707947 */ /* 0x000fea000383ffff */
        .weak           $__internal_0_$__cuda_sm10x_tcgen05_guardrail_trap_col_being_dealloced_not_returned_by_alloc
        .type           $__internal_0_$__cuda_sm10x_tcgen05_guardrail_trap_col_being_dealloced_not_returned_by_alloc,@function
        .size           $__internal_0_$__cuda_sm10x_tcgen05_guardrail_trap_col_being_dealloced_not_returned_by_alloc,($__internal_1_$__cuda_sm10x_tcgen05_guardrail_trap_phase_invalid_during_alloc - $__internal_0_$__cuda_sm10x_tcgen05_guardrail_trap_col_being_dealloced_not_returned_by_alloc)
$__internal_0_$__cuda_sm10x_tcgen05_guardrail_trap_col_being_dealloced_not_returned_by_alloc:
[----:B------:R-:W-:Y:S05]  /*c400*/  BPT.TRAP 0x1 ;  /* 0x000000040000795c */ /* 0x000fea0000300000 */
[----:B------:R-:W-:-:S04]  /*c410*/  IMAD.MOV.U32 R3, RZ, RZ, 0x0 ;  /* 0x00000000ff037424 */ /* 0x000fc800078e00ff */
[----:B------:R-:W-:Y:S05]  /*c420*/  RET.REL.NODEC R2 `(matmul_kernel) ;  /* 0xffffff3802f47950 */ /* 0x000fea0003c3ffff */
        .weak           $__internal_1_$__cuda_sm10x_tcgen05_guardrail_trap_phase_invalid_during_alloc
        .type           $__internal_1_$__cuda_sm10x_tcgen05_guardrail_trap_phase_invalid_during_alloc,@function
        .size           $__internal_1_$__cuda_sm10x_tcgen05_guardrail_trap_phase_invalid_during_alloc,($__internal_2_$__cuda_sm10x_tcgen05_guardrail_trap_unallocated_columns_being_dealloced - $__internal_1_$__cuda_sm10x_tcgen05_guardrail_trap_phase_invalid_during_alloc)
$__internal_1_$__cuda_sm10x_tcgen05_guardrail_trap_phase_invalid_during_alloc:
[----:B------:R-:W-:Y:S05]  /*c430*/  BPT.TRAP 0x1 ;  /* 0x000000040000795c */ /* 0x000fea0000300000 */
[----:B------:R-:W-:-:S04]  /*c440*/  IMAD.MOV.U32 R3, RZ, RZ, 0x0 ;  /* 0x00000000ff037424 */ /* 0x000fc800078e00ff */
[----:B------:R-:W-:Y:S05]  /*c450*/  RET.REL.NODEC R2 `(matmul_kernel) ;  /* 0xffffff3802e87950 */ /* 0x000fea0003c3ffff */
        .weak           $__internal_2_$__cuda_sm10x_tcgen05_guardrail_trap_unallocated_columns_being_dealloced
        .type           $__internal_2_$__cuda_sm10x_tcgen05_guardrail_trap_unallocated_columns_being_dealloced,@function
        .size           $__internal_2_$__cuda_sm10x_tcgen05_guardrail_trap_unallocated_columns_being_dealloced,(.L_x_20 - $__internal_2_$__cuda_sm10x_tcgen05_guardrail_trap_unallocated_columns_being_dealloced)
$__internal_2_$__cuda_sm10x_tcgen05_guardrail_trap_unallocated_columns_being_dealloced:
[----:B------:R-:W-:Y:S05]  /*c460*/  BPT.TRAP 0x1 ;  /* 0x000000040000795c */ /* 0x000fea0000300000 */
[----:B------:R-:W-:-:S04]  /*c470*/  IMAD.MOV.U32 R3, RZ, RZ, 0x0 ;  /* 0x00000000ff037424 */ /* 0x000fc800078e00ff */
[----:B------:R-:W-:Y:S05]  /*c480*/  RET.REL.NODEC R2 `(matmul_kernel) ;  /* 0xffffff3802dc7950 */ /* 0x000fea0003c3ffff */
.L_x_17:
[----:B------:R-:W-:-:S00]  /*c490*/  BRA `(.L_x_17) ;  /* 0xfffffffc00fc7947 */ /* 0x000fc0000383ffff */
[----:B------:R-:W-:-:S00]  /*c4a0*/  NOP ;  /* 0x0000000000007918 */ /* 0x000fc00000000000 */
        /* <DEDUP_REMOVED lines=13> */
.L_x_20:


//--------------------- .nv.shared.matmul_kernel  --------------------------
	.section	.nv.shared.matmul_kernel,"aw",@nobits
	.sectionflags	@""
	.align	16
	.zero		1024


//--------------------- .nv.shared.reserved.0     --------------------------
	.section	.nv.shared.reserved.0,"aw",@nobits
	.align	8
	.weak		__nv_reservedSMEM_offset_0_alias
	.size		__nv_reservedSMEM_offset_0_alias, 0, 64
	.other		__nv_reservedSMEM_offset_0_alias,@"STO_CUDA_RESERVED_SHARED STV_DEFAULT"
__nv_reservedSMEM_offset_0_alias:
	.zero		0
.nv.shared.reserved.0:
	.zero		64
	.weak		__nv_reservedSMEM_allocation_phase
	.type		__nv_reservedSMEM_allocation_phase,@object
	.size		__nv_reservedSMEM_allocation_phase,(.L_0 - __nv_reservedSMEM_allocation_phase)
__nv_reservedSMEM_allocation_phase:
	.zero		1
.L_0:
	.zero		7
	.weak		__nv_reservedSMEM_devtool_atexit_pc
	.type		__nv_reservedSMEM_devtool_atexit_pc,@object
	.size		__nv_reservedSMEM_devtool_atexit_pc,(__nv_reservedSMEM_allocation_mask - __nv_reservedSMEM_devtool_atexit_pc)
__nv_reservedSMEM_devtool_atexit_pc:
	.zero		8
	.weak		__nv_reservedSMEM_allocation_mask
	.type		__nv_reservedSMEM_allocation_mask,@object
	.size		__nv_reservedSMEM_allocation_mask,(.L_2 - __nv_reservedSMEM_allocation_mask)
__nv_reservedSMEM_allocation_mask:
	.zero		4
.L_2:


//--------------------- .nv.constant0.matmul_kernel --------------------------
	.section	.nv.constant0.matmul_kernel,"a",@progbits
	.sectionflags	@""
	.align	4
.nv.constant0.matmul_kernel:
	.zero		976


//--------------------- SYMBOLS --------------------------

	.type		.nv.reservedSmem.offset0,@object
	.size		.nv.reservedSmem.offset0,0x4
	.type		.nv.reservedSmem.cap,@object
	.size		.nv.reservedSmem.cap,0x4
